//
// Generated by NVIDIA NVVM Compiler
//
// Compiler Build ID: CL-36424714
// Cuda compilation tools, release 13.0, V13.0.88
// Based on NVVM 20.0.0
//

.version 9.0
.target sm_100
.address_size 64

	// .globl	_Z8run_batsjP3batS0_
.extern .func  (.param .b32 func_retval0) vprintf
(
	.param .b64 vprintf_param_0,
	.param .b64 vprintf_param_1
)
;
.extern .func  (.param .b64 func_retval0) malloc
(
	.param .b64 malloc_param_0
)
;
.func  (.param .b64 func_retval0) __internal_accurate_pow
(
	.param .b64 __internal_accurate_pow_param_0
)
;
.global .align 4 .b8 precalc_xorwow_matrix[102400];
.global .align 4 .b8 precalc_xorwow_offset_matrix[102400];
.global .align 4 .b8 mrg32k3aM1[2304];
.global .align 4 .b8 mrg32k3aM2[2304];
.global .align 4 .b8 mrg32k3aM1SubSeq[2016];
.global .align 4 .b8 mrg32k3aM2SubSeq[2016];
.global .align 4 .b8 mrg32k3aM1Seq[2304];
.global .align 4 .b8 mrg32k3aM2Seq[2304];
.const .align 8 .b8 __cr_lgamma_table[72];
// _ZZ8run_batsjP3batS0_E4best has been demoted
// _ZZ8run_batsjP3batS0_E9iteration has been demoted
.global .align 1 .b8 $str$5[8] = {102, 105, 116, 110, 101, 115, 115};

.visible .entry _Z8run_batsjP3batS0_(
	.param .u32 _Z8run_batsjP3batS0__param_0,
	.param .u64 .ptr .align 1 _Z8run_batsjP3batS0__param_1,
	.param .u64 .ptr .align 1 _Z8run_batsjP3batS0__param_2
)
{
	.local .align 8 .b8 	__local_depot0[48];
	.reg .b64 	%SP;
	.reg .b64 	%SPL;
	.reg .pred 	%p<161>;
	.reg .b16 	%rs<5>;
	.reg .b32 	%r<1397>;
	.reg .b32 	%f<15>;
	.reg .b64 	%rd<170>;
	.reg .b64 	%fd<277>;
	// demoted variable
	.shared .align 8 .u64 _ZZ8run_batsjP3batS0_E4best;
	// demoted variable
	.shared .align 4 .u32 _ZZ8run_batsjP3batS0_E9iteration;
	mov.u64 	%SPL, __local_depot0;
	ld.param.u32 	%r610, [_Z8run_batsjP3batS0__param_0];
	ld.param.u64 	%rd36, [_Z8run_batsjP3batS0__param_1];
	ld.param.u64 	%rd35, [_Z8run_batsjP3batS0__param_2];
	cvta.to.global.u64 	%rd1, %rd36;
	add.u64 	%rd2, %SPL, 0;
	mov.u32 	%r611, %tid.x;
	cvt.u64.u32 	%rd3, %r611;
	xor.b32  	%r612, %r610, -1429050551;
	mul.lo.s32 	%r1367, %r612, 1099087573;
	add.s32 	%r613, %r1367, -638133224;
	add.s32 	%r1096, %r1367, 123456789;
	st.local.v2.u32 	[%rd2], {%r613, %r1096};
	xor.b32  	%r1095, %r1367, 362436069;
	mov.b32 	%r1094, -123459836;
	st.local.v2.u32 	[%rd2+8], {%r1095, %r1094};
	add.s32 	%r1092, %r1367, 5783321;
	mov.b32 	%r1093, -589760388;
	st.local.v2.u32 	[%rd2+16], {%r1093, %r1092};
	setp.eq.s32 	%p1, %r611, 0;
	@%p1 bra 	$L__BB0_115;
	mov.b32 	%r1079, 0;
	mov.b32 	%r1094, -123459836;
	mov.b32 	%r1093, -589760388;
	mov.u64 	%rd161, %rd3;
$L__BB0_2:
	mov.u64 	%rd4, %rd161;
	and.b64  	%rd5, %rd4, 3;
	setp.eq.s64 	%p2, %rd5, 0;
	@%p2 bra 	$L__BB0_114;
	mul.wide.u32 	%rd38, %r1079, 3200;
	mov.u64 	%rd39, precalc_xorwow_matrix;
	add.s64 	%rd6, %rd39, %rd38;
	mov.b32 	%r1092, 0;
	mov.u32 	%r1093, %r1092;
	mov.u32 	%r1094, %r1092;
	mov.u32 	%r1095, %r1092;
	mov.u32 	%r1096, %r1092;
	mov.u32 	%r1085, %r1092;
$L__BB0_4:
	mul.wide.u32 	%rd40, %r1085, 4;
	add.s64 	%rd41, %rd2, %rd40;
	ld.local.u32 	%r17, [%rd41+4];
	shl.b32 	%r18, %r1085, 5;
	mov.b32 	%r1091, 0;
$L__BB0_5:
	.pragma "nounroll";
	shr.u32 	%r619, %r17, %r1091;
	and.b32  	%r620, %r619, 1;
	setp.eq.b32 	%p3, %r620, 1;
	not.pred 	%p4, %p3;
	add.s32 	%r621, %r18, %r1091;
	mul.lo.s32 	%r622, %r621, 5;
	mul.wide.u32 	%rd42, %r622, 4;
	add.s64 	%rd7, %rd6, %rd42;
	@%p4 bra 	$L__BB0_7;
	ld.global.u32 	%r623, [%rd7];
	xor.b32  	%r1096, %r1096, %r623;
	ld.global.u32 	%r624, [%rd7+4];
	xor.b32  	%r1095, %r1095, %r624;
	ld.global.u32 	%r625, [%rd7+8];
	xor.b32  	%r1094, %r1094, %r625;
	ld.global.u32 	%r626, [%rd7+12];
	xor.b32  	%r1093, %r1093, %r626;
	ld.global.u32 	%r627, [%rd7+16];
	xor.b32  	%r1092, %r1092, %r627;
$L__BB0_7:
	and.b32  	%r629, %r619, 2;
	setp.eq.s32 	%p5, %r629, 0;
	@%p5 bra 	$L__BB0_9;
	ld.global.u32 	%r630, [%rd7+20];
	xor.b32  	%r1096, %r1096, %r630;
	ld.global.u32 	%r631, [%rd7+24];
	xor.b32  	%r1095, %r1095, %r631;
	ld.global.u32 	%r632, [%rd7+28];
	xor.b32  	%r1094, %r1094, %r632;
	ld.global.u32 	%r633, [%rd7+32];
	xor.b32  	%r1093, %r1093, %r633;
	ld.global.u32 	%r634, [%rd7+36];
	xor.b32  	%r1092, %r1092, %r634;
$L__BB0_9:
	and.b32  	%r636, %r619, 4;
	setp.eq.s32 	%p6, %r636, 0;
	@%p6 bra 	$L__BB0_11;
	ld.global.u32 	%r637, [%rd7+40];
	xor.b32  	%r1096, %r1096, %r637;
	ld.global.u32 	%r638, [%rd7+44];
	xor.b32  	%r1095, %r1095, %r638;
	ld.global.u32 	%r639, [%rd7+48];
	xor.b32  	%r1094, %r1094, %r639;
	ld.global.u32 	%r640, [%rd7+52];
	xor.b32  	%r1093, %r1093, %r640;
	ld.global.u32 	%r641, [%rd7+56];
	xor.b32  	%r1092, %r1092, %r641;
$L__BB0_11:
	and.b32  	%r643, %r619, 8;
	setp.eq.s32 	%p7, %r643, 0;
	@%p7 bra 	$L__BB0_13;
	ld.global.u32 	%r644, [%rd7+60];
	xor.b32  	%r1096, %r1096, %r644;
	ld.global.u32 	%r645, [%rd7+64];
	xor.b32  	%r1095, %r1095, %r645;
	ld.global.u32 	%r646, [%rd7+68];
	xor.b32  	%r1094, %r1094, %r646;
	ld.global.u32 	%r647, [%rd7+72];
	xor.b32  	%r1093, %r1093, %r647;
	ld.global.u32 	%r648, [%rd7+76];
	xor.b32  	%r1092, %r1092, %r648;
$L__BB0_13:
	and.b32  	%r650, %r619, 16;
	setp.eq.s32 	%p8, %r650, 0;
	@%p8 bra 	$L__BB0_15;
	ld.global.u32 	%r651, [%rd7+80];
	xor.b32  	%r1096, %r1096, %r651;
	ld.global.u32 	%r652, [%rd7+84];
	xor.b32  	%r1095, %r1095, %r652;
	ld.global.u32 	%r653, [%rd7+88];
	xor.b32  	%r1094, %r1094, %r653;
	ld.global.u32 	%r654, [%rd7+92];
	xor.b32  	%r1093, %r1093, %r654;
	ld.global.u32 	%r655, [%rd7+96];
	xor.b32  	%r1092, %r1092, %r655;
$L__BB0_15:
	and.b32  	%r657, %r619, 32;
	setp.eq.s32 	%p9, %r657, 0;
	@%p9 bra 	$L__BB0_17;
	ld.global.u32 	%r658, [%rd7+100];
	xor.b32  	%r1096, %r1096, %r658;
	ld.global.u32 	%r659, [%rd7+104];
	xor.b32  	%r1095, %r1095, %r659;
	ld.global.u32 	%r660, [%rd7+108];
	xor.b32  	%r1094, %r1094, %r660;
	ld.global.u32 	%r661, [%rd7+112];
	xor.b32  	%r1093, %r1093, %r661;
	ld.global.u32 	%r662, [%rd7+116];
	xor.b32  	%r1092, %r1092, %r662;
$L__BB0_17:
	and.b32  	%r664, %r619, 64;
	setp.eq.s32 	%p10, %r664, 0;
	@%p10 bra 	$L__BB0_19;
	ld.global.u32 	%r665, [%rd7+120];
	xor.b32  	%r1096, %r1096, %r665;
	ld.global.u32 	%r666, [%rd7+124];
	xor.b32  	%r1095, %r1095, %r666;
	ld.global.u32 	%r667, [%rd7+128];
	xor.b32  	%r1094, %r1094, %r667;
	ld.global.u32 	%r668, [%rd7+132];
	xor.b32  	%r1093, %r1093, %r668;
	ld.global.u32 	%r669, [%rd7+136];
	xor.b32  	%r1092, %r1092, %r669;
$L__BB0_19:
	and.b32  	%r671, %r619, 128;
	setp.eq.s32 	%p11, %r671, 0;
	@%p11 bra 	$L__BB0_21;
	ld.global.u32 	%r672, [%rd7+140];
	xor.b32  	%r1096, %r1096, %r672;
	ld.global.u32 	%r673, [%rd7+144];
	xor.b32  	%r1095, %r1095, %r673;
	ld.global.u32 	%r674, [%rd7+148];
	xor.b32  	%r1094, %r1094, %r674;
	ld.global.u32 	%r675, [%rd7+152];
	xor.b32  	%r1093, %r1093, %r675;
	ld.global.u32 	%r676, [%rd7+156];
	xor.b32  	%r1092, %r1092, %r676;
$L__BB0_21:
	and.b32  	%r678, %r619, 256;
	setp.eq.s32 	%p12, %r678, 0;
	@%p12 bra 	$L__BB0_23;
	ld.global.u32 	%r679, [%rd7+160];
	xor.b32  	%r1096, %r1096, %r679;
	ld.global.u32 	%r680, [%rd7+164];
	xor.b32  	%r1095, %r1095, %r680;
	ld.global.u32 	%r681, [%rd7+168];
	xor.b32  	%r1094, %r1094, %r681;
	ld.global.u32 	%r682, [%rd7+172];
	xor.b32  	%r1093, %r1093, %r682;
	ld.global.u32 	%r683, [%rd7+176];
	xor.b32  	%r1092, %r1092, %r683;
$L__BB0_23:
	and.b32  	%r685, %r619, 512;
	setp.eq.s32 	%p13, %r685, 0;
	@%p13 bra 	$L__BB0_25;
	ld.global.u32 	%r686, [%rd7+180];
	xor.b32  	%r1096, %r1096, %r686;
	ld.global.u32 	%r687, [%rd7+184];
	xor.b32  	%r1095, %r1095, %r687;
	ld.global.u32 	%r688, [%rd7+188];
	xor.b32  	%r1094, %r1094, %r688;
	ld.global.u32 	%r689, [%rd7+192];
	xor.b32  	%r1093, %r1093, %r689;
	ld.global.u32 	%r690, [%rd7+196];
	xor.b32  	%r1092, %r1092, %r690;
$L__BB0_25:
	and.b32  	%r692, %r619, 1024;
	setp.eq.s32 	%p14, %r692, 0;
	@%p14 bra 	$L__BB0_27;
	ld.global.u32 	%r693, [%rd7+200];
	xor.b32  	%r1096, %r1096, %r693;
	ld.global.u32 	%r694, [%rd7+204];
	xor.b32  	%r1095, %r1095, %r694;
	ld.global.u32 	%r695, [%rd7+208];
	xor.b32  	%r1094, %r1094, %r695;
	ld.global.u32 	%r696, [%rd7+212];
	xor.b32  	%r1093, %r1093, %r696;
	ld.global.u32 	%r697, [%rd7+216];
	xor.b32  	%r1092, %r1092, %r697;
$L__BB0_27:
	and.b32  	%r699, %r619, 2048;
	setp.eq.s32 	%p15, %r699, 0;
	@%p15 bra 	$L__BB0_29;
	ld.global.u32 	%r700, [%rd7+220];
	xor.b32  	%r1096, %r1096, %r700;
	ld.global.u32 	%r701, [%rd7+224];
	xor.b32  	%r1095, %r1095, %r701;
	ld.global.u32 	%r702, [%rd7+228];
	xor.b32  	%r1094, %r1094, %r702;
	ld.global.u32 	%r703, [%rd7+232];
	xor.b32  	%r1093, %r1093, %r703;
	ld.global.u32 	%r704, [%rd7+236];
	xor.b32  	%r1092, %r1092, %r704;
$L__BB0_29:
	and.b32  	%r706, %r619, 4096;
	setp.eq.s32 	%p16, %r706, 0;
	@%p16 bra 	$L__BB0_31;
	ld.global.u32 	%r707, [%rd7+240];
	xor.b32  	%r1096, %r1096, %r707;
	ld.global.u32 	%r708, [%rd7+244];
	xor.b32  	%r1095, %r1095, %r708;
	ld.global.u32 	%r709, [%rd7+248];
	xor.b32  	%r1094, %r1094, %r709;
	ld.global.u32 	%r710, [%rd7+252];
	xor.b32  	%r1093, %r1093, %r710;
	ld.global.u32 	%r711, [%rd7+256];
	xor.b32  	%r1092, %r1092, %r711;
$L__BB0_31:
	and.b32  	%r713, %r619, 8192;
	setp.eq.s32 	%p17, %r713, 0;
	@%p17 bra 	$L__BB0_33;
	ld.global.u32 	%r714, [%rd7+260];
	xor.b32  	%r1096, %r1096, %r714;
	ld.global.u32 	%r715, [%rd7+264];
	xor.b32  	%r1095, %r1095, %r715;
	ld.global.u32 	%r716, [%rd7+268];
	xor.b32  	%r1094, %r1094, %r716;
	ld.global.u32 	%r717, [%rd7+272];
	xor.b32  	%r1093, %r1093, %r717;
	ld.global.u32 	%r718, [%rd7+276];
	xor.b32  	%r1092, %r1092, %r718;
$L__BB0_33:
	and.b32  	%r720, %r619, 16384;
	setp.eq.s32 	%p18, %r720, 0;
	@%p18 bra 	$L__BB0_35;
	ld.global.u32 	%r721, [%rd7+280];
	xor.b32  	%r1096, %r1096, %r721;
	ld.global.u32 	%r722, [%rd7+284];
	xor.b32  	%r1095, %r1095, %r722;
	ld.global.u32 	%r723, [%rd7+288];
	xor.b32  	%r1094, %r1094, %r723;
	ld.global.u32 	%r724, [%rd7+292];
	xor.b32  	%r1093, %r1093, %r724;
	ld.global.u32 	%r725, [%rd7+296];
	xor.b32  	%r1092, %r1092, %r725;
$L__BB0_35:
	and.b32  	%r727, %r619, 32768;
	setp.eq.s32 	%p19, %r727, 0;
	@%p19 bra 	$L__BB0_37;
	ld.global.u32 	%r728, [%rd7+300];
	xor.b32  	%r1096, %r1096, %r728;
	ld.global.u32 	%r729, [%rd7+304];
	xor.b32  	%r1095, %r1095, %r729;
	ld.global.u32 	%r730, [%rd7+308];
	xor.b32  	%r1094, %r1094, %r730;
	ld.global.u32 	%r731, [%rd7+312];
	xor.b32  	%r1093, %r1093, %r731;
	ld.global.u32 	%r732, [%rd7+316];
	xor.b32  	%r1092, %r1092, %r732;
$L__BB0_37:
	add.s32 	%r1091, %r1091, 16;
	setp.ne.s32 	%p20, %r1091, 32;
	@%p20 bra 	$L__BB0_5;
	mad.lo.s32 	%r733, %r1085, -31, %r18;
	add.s32 	%r1085, %r733, 1;
	setp.ne.s32 	%p21, %r1085, 5;
	@%p21 bra 	$L__BB0_4;
	st.local.u32 	[%rd2+4], %r1096;
	st.local.v2.u32 	[%rd2+8], {%r1095, %r1094};
	st.local.v2.u32 	[%rd2+16], {%r1093, %r1092};
	setp.eq.s64 	%p22, %rd5, 1;
	@%p22 bra 	$L__BB0_114;
	mov.b32 	%r1092, 0;
	mov.u32 	%r1093, %r1092;
	mov.u32 	%r1094, %r1092;
	mov.u32 	%r1095, %r1092;
	mov.u32 	%r1096, %r1092;
	mov.u32 	%r1177, %r1092;
$L__BB0_41:
	mul.wide.u32 	%rd43, %r1177, 4;
	add.s64 	%rd44, %rd2, %rd43;
	ld.local.u32 	%r193, [%rd44+4];
	shl.b32 	%r194, %r1177, 5;
	mov.b32 	%r1183, 0;
$L__BB0_42:
	.pragma "nounroll";
	shr.u32 	%r736, %r193, %r1183;
	and.b32  	%r737, %r736, 1;
	setp.eq.b32 	%p23, %r737, 1;
	not.pred 	%p24, %p23;
	add.s32 	%r738, %r194, %r1183;
	mul.lo.s32 	%r739, %r738, 5;
	mul.wide.u32 	%rd45, %r739, 4;
	add.s64 	%rd8, %rd6, %rd45;
	@%p24 bra 	$L__BB0_44;
	ld.global.u32 	%r740, [%rd8];
	xor.b32  	%r1096, %r1096, %r740;
	ld.global.u32 	%r741, [%rd8+4];
	xor.b32  	%r1095, %r1095, %r741;
	ld.global.u32 	%r742, [%rd8+8];
	xor.b32  	%r1094, %r1094, %r742;
	ld.global.u32 	%r743, [%rd8+12];
	xor.b32  	%r1093, %r1093, %r743;
	ld.global.u32 	%r744, [%rd8+16];
	xor.b32  	%r1092, %r1092, %r744;
$L__BB0_44:
	and.b32  	%r746, %r736, 2;
	setp.eq.s32 	%p25, %r746, 0;
	@%p25 bra 	$L__BB0_46;
	ld.global.u32 	%r747, [%rd8+20];
	xor.b32  	%r1096, %r1096, %r747;
	ld.global.u32 	%r748, [%rd8+24];
	xor.b32  	%r1095, %r1095, %r748;
	ld.global.u32 	%r749, [%rd8+28];
	xor.b32  	%r1094, %r1094, %r749;
	ld.global.u32 	%r750, [%rd8+32];
	xor.b32  	%r1093, %r1093, %r750;
	ld.global.u32 	%r751, [%rd8+36];
	xor.b32  	%r1092, %r1092, %r751;
$L__BB0_46:
	and.b32  	%r753, %r736, 4;
	setp.eq.s32 	%p26, %r753, 0;
	@%p26 bra 	$L__BB0_48;
	ld.global.u32 	%r754, [%rd8+40];
	xor.b32  	%r1096, %r1096, %r754;
	ld.global.u32 	%r755, [%rd8+44];
	xor.b32  	%r1095, %r1095, %r755;
	ld.global.u32 	%r756, [%rd8+48];
	xor.b32  	%r1094, %r1094, %r756;
	ld.global.u32 	%r757, [%rd8+52];
	xor.b32  	%r1093, %r1093, %r757;
	ld.global.u32 	%r758, [%rd8+56];
	xor.b32  	%r1092, %r1092, %r758;
$L__BB0_48:
	and.b32  	%r760, %r736, 8;
	setp.eq.s32 	%p27, %r760, 0;
	@%p27 bra 	$L__BB0_50;
	ld.global.u32 	%r761, [%rd8+60];
	xor.b32  	%r1096, %r1096, %r761;
	ld.global.u32 	%r762, [%rd8+64];
	xor.b32  	%r1095, %r1095, %r762;
	ld.global.u32 	%r763, [%rd8+68];
	xor.b32  	%r1094, %r1094, %r763;
	ld.global.u32 	%r764, [%rd8+72];
	xor.b32  	%r1093, %r1093, %r764;
	ld.global.u32 	%r765, [%rd8+76];
	xor.b32  	%r1092, %r1092, %r765;
$L__BB0_50:
	and.b32  	%r767, %r736, 16;
	setp.eq.s32 	%p28, %r767, 0;
	@%p28 bra 	$L__BB0_52;
	ld.global.u32 	%r768, [%rd8+80];
	xor.b32  	%r1096, %r1096, %r768;
	ld.global.u32 	%r769, [%rd8+84];
	xor.b32  	%r1095, %r1095, %r769;
	ld.global.u32 	%r770, [%rd8+88];
	xor.b32  	%r1094, %r1094, %r770;
	ld.global.u32 	%r771, [%rd8+92];
	xor.b32  	%r1093, %r1093, %r771;
	ld.global.u32 	%r772, [%rd8+96];
	xor.b32  	%r1092, %r1092, %r772;
$L__BB0_52:
	and.b32  	%r774, %r736, 32;
	setp.eq.s32 	%p29, %r774, 0;
	@%p29 bra 	$L__BB0_54;
	ld.global.u32 	%r775, [%rd8+100];
	xor.b32  	%r1096, %r1096, %r775;
	ld.global.u32 	%r776, [%rd8+104];
	xor.b32  	%r1095, %r1095, %r776;
	ld.global.u32 	%r777, [%rd8+108];
	xor.b32  	%r1094, %r1094, %r777;
	ld.global.u32 	%r778, [%rd8+112];
	xor.b32  	%r1093, %r1093, %r778;
	ld.global.u32 	%r779, [%rd8+116];
	xor.b32  	%r1092, %r1092, %r779;
$L__BB0_54:
	and.b32  	%r781, %r736, 64;
	setp.eq.s32 	%p30, %r781, 0;
	@%p30 bra 	$L__BB0_56;
	ld.global.u32 	%r782, [%rd8+120];
	xor.b32  	%r1096, %r1096, %r782;
	ld.global.u32 	%r783, [%rd8+124];
	xor.b32  	%r1095, %r1095, %r783;
	ld.global.u32 	%r784, [%rd8+128];
	xor.b32  	%r1094, %r1094, %r784;
	ld.global.u32 	%r785, [%rd8+132];
	xor.b32  	%r1093, %r1093, %r785;
	ld.global.u32 	%r786, [%rd8+136];
	xor.b32  	%r1092, %r1092, %r786;
$L__BB0_56:
	and.b32  	%r788, %r736, 128;
	setp.eq.s32 	%p31, %r788, 0;
	@%p31 bra 	$L__BB0_58;
	ld.global.u32 	%r789, [%rd8+140];
	xor.b32  	%r1096, %r1096, %r789;
	ld.global.u32 	%r790, [%rd8+144];
	xor.b32  	%r1095, %r1095, %r790;
	ld.global.u32 	%r791, [%rd8+148];
	xor.b32  	%r1094, %r1094, %r791;
	ld.global.u32 	%r792, [%rd8+152];
	xor.b32  	%r1093, %r1093, %r792;
	ld.global.u32 	%r793, [%rd8+156];
	xor.b32  	%r1092, %r1092, %r793;
$L__BB0_58:
	and.b32  	%r795, %r736, 256;
	setp.eq.s32 	%p32, %r795, 0;
	@%p32 bra 	$L__BB0_60;
	ld.global.u32 	%r796, [%rd8+160];
	xor.b32  	%r1096, %r1096, %r796;
	ld.global.u32 	%r797, [%rd8+164];
	xor.b32  	%r1095, %r1095, %r797;
	ld.global.u32 	%r798, [%rd8+168];
	xor.b32  	%r1094, %r1094, %r798;
	ld.global.u32 	%r799, [%rd8+172];
	xor.b32  	%r1093, %r1093, %r799;
	ld.global.u32 	%r800, [%rd8+176];
	xor.b32  	%r1092, %r1092, %r800;
$L__BB0_60:
	and.b32  	%r802, %r736, 512;
	setp.eq.s32 	%p33, %r802, 0;
	@%p33 bra 	$L__BB0_62;
	ld.global.u32 	%r803, [%rd8+180];
	xor.b32  	%r1096, %r1096, %r803;
	ld.global.u32 	%r804, [%rd8+184];
	xor.b32  	%r1095, %r1095, %r804;
	ld.global.u32 	%r805, [%rd8+188];
	xor.b32  	%r1094, %r1094, %r805;
	ld.global.u32 	%r806, [%rd8+192];
	xor.b32  	%r1093, %r1093, %r806;
	ld.global.u32 	%r807, [%rd8+196];
	xor.b32  	%r1092, %r1092, %r807;
$L__BB0_62:
	and.b32  	%r809, %r736, 1024;
	setp.eq.s32 	%p34, %r809, 0;
	@%p34 bra 	$L__BB0_64;
	ld.global.u32 	%r810, [%rd8+200];
	xor.b32  	%r1096, %r1096, %r810;
	ld.global.u32 	%r811, [%rd8+204];
	xor.b32  	%r1095, %r1095, %r811;
	ld.global.u32 	%r812, [%rd8+208];
	xor.b32  	%r1094, %r1094, %r812;
	ld.global.u32 	%r813, [%rd8+212];
	xor.b32  	%r1093, %r1093, %r813;
	ld.global.u32 	%r814, [%rd8+216];
	xor.b32  	%r1092, %r1092, %r814;
$L__BB0_64:
	and.b32  	%r816, %r736, 2048;
	setp.eq.s32 	%p35, %r816, 0;
	@%p35 bra 	$L__BB0_66;
	ld.global.u32 	%r817, [%rd8+220];
	xor.b32  	%r1096, %r1096, %r817;
	ld.global.u32 	%r818, [%rd8+224];
	xor.b32  	%r1095, %r1095, %r818;
	ld.global.u32 	%r819, [%rd8+228];
	xor.b32  	%r1094, %r1094, %r819;
	ld.global.u32 	%r820, [%rd8+232];
	xor.b32  	%r1093, %r1093, %r820;
	ld.global.u32 	%r821, [%rd8+236];
	xor.b32  	%r1092, %r1092, %r821;
$L__BB0_66:
	and.b32  	%r823, %r736, 4096;
	setp.eq.s32 	%p36, %r823, 0;
	@%p36 bra 	$L__BB0_68;
	ld.global.u32 	%r824, [%rd8+240];
	xor.b32  	%r1096, %r1096, %r824;
	ld.global.u32 	%r825, [%rd8+244];
	xor.b32  	%r1095, %r1095, %r825;
	ld.global.u32 	%r826, [%rd8+248];
	xor.b32  	%r1094, %r1094, %r826;
	ld.global.u32 	%r827, [%rd8+252];
	xor.b32  	%r1093, %r1093, %r827;
	ld.global.u32 	%r828, [%rd8+256];
	xor.b32  	%r1092, %r1092, %r828;
$L__BB0_68:
	and.b32  	%r830, %r736, 8192;
	setp.eq.s32 	%p37, %r830, 0;
	@%p37 bra 	$L__BB0_70;
	ld.global.u32 	%r831, [%rd8+260];
	xor.b32  	%r1096, %r1096, %r831;
	ld.global.u32 	%r832, [%rd8+264];
	xor.b32  	%r1095, %r1095, %r832;
	ld.global.u32 	%r833, [%rd8+268];
	xor.b32  	%r1094, %r1094, %r833;
	ld.global.u32 	%r834, [%rd8+272];
	xor.b32  	%r1093, %r1093, %r834;
	ld.global.u32 	%r835, [%rd8+276];
	xor.b32  	%r1092, %r1092, %r835;
$L__BB0_70:
	and.b32  	%r837, %r736, 16384;
	setp.eq.s32 	%p38, %r837, 0;
	@%p38 bra 	$L__BB0_72;
	ld.global.u32 	%r838, [%rd8+280];
	xor.b32  	%r1096, %r1096, %r838;
	ld.global.u32 	%r839, [%rd8+284];
	xor.b32  	%r1095, %r1095, %r839;
	ld.global.u32 	%r840, [%rd8+288];
	xor.b32  	%r1094, %r1094, %r840;
	ld.global.u32 	%r841, [%rd8+292];
	xor.b32  	%r1093, %r1093, %r841;
	ld.global.u32 	%r842, [%rd8+296];
	xor.b32  	%r1092, %r1092, %r842;
$L__BB0_72:
	and.b32  	%r844, %r736, 32768;
	setp.eq.s32 	%p39, %r844, 0;
	@%p39 bra 	$L__BB0_74;
	ld.global.u32 	%r845, [%rd8+300];
	xor.b32  	%r1096, %r1096, %r845;
	ld.global.u32 	%r846, [%rd8+304];
	xor.b32  	%r1095, %r1095, %r846;
	ld.global.u32 	%r847, [%rd8+308];
	xor.b32  	%r1094, %r1094, %r847;
	ld.global.u32 	%r848, [%rd8+312];
	xor.b32  	%r1093, %r1093, %r848;
	ld.global.u32 	%r849, [%rd8+316];
	xor.b32  	%r1092, %r1092, %r849;
$L__BB0_74:
	add.s32 	%r1183, %r1183, 16;
	setp.ne.s32 	%p40, %r1183, 32;
	@%p40 bra 	$L__BB0_42;
	mad.lo.s32 	%r850, %r1177, -31, %r194;
	add.s32 	%r1177, %r850, 1;
	setp.ne.s32 	%p41, %r1177, 5;
	@%p41 bra 	$L__BB0_41;
	st.local.u32 	[%rd2+4], %r1096;
	st.local.v2.u32 	[%rd2+8], {%r1095, %r1094};
	st.local.v2.u32 	[%rd2+16], {%r1093, %r1092};
	setp.ne.s64 	%p42, %rd5, 3;
	@%p42 bra 	$L__BB0_114;
	mov.b32 	%r1092, 0;
	mov.u32 	%r1093, %r1092;
	mov.u32 	%r1094, %r1092;
	mov.u32 	%r1095, %r1092;
	mov.u32 	%r1096, %r1092;
	mov.u32 	%r1269, %r1092;
$L__BB0_78:
	mul.wide.u32 	%rd46, %r1269, 4;
	add.s64 	%rd47, %rd2, %rd46;
	ld.local.u32 	%r369, [%rd47+4];
	shl.b32 	%r370, %r1269, 5;
	mov.b32 	%r1275, 0;
$L__BB0_79:
	.pragma "nounroll";
	shr.u32 	%r853, %r369, %r1275;
	and.b32  	%r854, %r853, 1;
	setp.eq.b32 	%p43, %r854, 1;
	not.pred 	%p44, %p43;
	add.s32 	%r855, %r370, %r1275;
	mul.lo.s32 	%r856, %r855, 5;
	mul.wide.u32 	%rd48, %r856, 4;
	add.s64 	%rd9, %rd6, %rd48;
	@%p44 bra 	$L__BB0_81;
	ld.global.u32 	%r857, [%rd9];
	xor.b32  	%r1096, %r1096, %r857;
	ld.global.u32 	%r858, [%rd9+4];
	xor.b32  	%r1095, %r1095, %r858;
	ld.global.u32 	%r859, [%rd9+8];
	xor.b32  	%r1094, %r1094, %r859;
	ld.global.u32 	%r860, [%rd9+12];
	xor.b32  	%r1093, %r1093, %r860;
	ld.global.u32 	%r861, [%rd9+16];
	xor.b32  	%r1092, %r1092, %r861;
$L__BB0_81:
	and.b32  	%r863, %r853, 2;
	setp.eq.s32 	%p45, %r863, 0;
	@%p45 bra 	$L__BB0_83;
	ld.global.u32 	%r864, [%rd9+20];
	xor.b32  	%r1096, %r1096, %r864;
	ld.global.u32 	%r865, [%rd9+24];
	xor.b32  	%r1095, %r1095, %r865;
	ld.global.u32 	%r866, [%rd9+28];
	xor.b32  	%r1094, %r1094, %r866;
	ld.global.u32 	%r867, [%rd9+32];
	xor.b32  	%r1093, %r1093, %r867;
	ld.global.u32 	%r868, [%rd9+36];
	xor.b32  	%r1092, %r1092, %r868;
$L__BB0_83:
	and.b32  	%r870, %r853, 4;
	setp.eq.s32 	%p46, %r870, 0;
	@%p46 bra 	$L__BB0_85;
	ld.global.u32 	%r871, [%rd9+40];
	xor.b32  	%r1096, %r1096, %r871;
	ld.global.u32 	%r872, [%rd9+44];
	xor.b32  	%r1095, %r1095, %r872;
	ld.global.u32 	%r873, [%rd9+48];
	xor.b32  	%r1094, %r1094, %r873;
	ld.global.u32 	%r874, [%rd9+52];
	xor.b32  	%r1093, %r1093, %r874;
	ld.global.u32 	%r875, [%rd9+56];
	xor.b32  	%r1092, %r1092, %r875;
$L__BB0_85:
	and.b32  	%r877, %r853, 8;
	setp.eq.s32 	%p47, %r877, 0;
	@%p47 bra 	$L__BB0_87;
	ld.global.u32 	%r878, [%rd9+60];
	xor.b32  	%r1096, %r1096, %r878;
	ld.global.u32 	%r879, [%rd9+64];
	xor.b32  	%r1095, %r1095, %r879;
	ld.global.u32 	%r880, [%rd9+68];
	xor.b32  	%r1094, %r1094, %r880;
	ld.global.u32 	%r881, [%rd9+72];
	xor.b32  	%r1093, %r1093, %r881;
	ld.global.u32 	%r882, [%rd9+76];
	xor.b32  	%r1092, %r1092, %r882;
$L__BB0_87:
	and.b32  	%r884, %r853, 16;
	setp.eq.s32 	%p48, %r884, 0;
	@%p48 bra 	$L__BB0_89;
	ld.global.u32 	%r885, [%rd9+80];
	xor.b32  	%r1096, %r1096, %r885;
	ld.global.u32 	%r886, [%rd9+84];
	xor.b32  	%r1095, %r1095, %r886;
	ld.global.u32 	%r887, [%rd9+88];
	xor.b32  	%r1094, %r1094, %r887;
	ld.global.u32 	%r888, [%rd9+92];
	xor.b32  	%r1093, %r1093, %r888;
	ld.global.u32 	%r889, [%rd9+96];
	xor.b32  	%r1092, %r1092, %r889;
$L__BB0_89:
	and.b32  	%r891, %r853, 32;
	setp.eq.s32 	%p49, %r891, 0;
	@%p49 bra 	$L__BB0_91;
	ld.global.u32 	%r892, [%rd9+100];
	xor.b32  	%r1096, %r1096, %r892;
	ld.global.u32 	%r893, [%rd9+104];
	xor.b32  	%r1095, %r1095, %r893;
	ld.global.u32 	%r894, [%rd9+108];
	xor.b32  	%r1094, %r1094, %r894;
	ld.global.u32 	%r895, [%rd9+112];
	xor.b32  	%r1093, %r1093, %r895;
	ld.global.u32 	%r896, [%rd9+116];
	xor.b32  	%r1092, %r1092, %r896;
$L__BB0_91:
	and.b32  	%r898, %r853, 64;
	setp.eq.s32 	%p50, %r898, 0;
	@%p50 bra 	$L__BB0_93;
	ld.global.u32 	%r899, [%rd9+120];
	xor.b32  	%r1096, %r1096, %r899;
	ld.global.u32 	%r900, [%rd9+124];
	xor.b32  	%r1095, %r1095, %r900;
	ld.global.u32 	%r901, [%rd9+128];
	xor.b32  	%r1094, %r1094, %r901;
	ld.global.u32 	%r902, [%rd9+132];
	xor.b32  	%r1093, %r1093, %r902;
	ld.global.u32 	%r903, [%rd9+136];
	xor.b32  	%r1092, %r1092, %r903;
$L__BB0_93:
	and.b32  	%r905, %r853, 128;
	setp.eq.s32 	%p51, %r905, 0;
	@%p51 bra 	$L__BB0_95;
	ld.global.u32 	%r906, [%rd9+140];
	xor.b32  	%r1096, %r1096, %r906;
	ld.global.u32 	%r907, [%rd9+144];
	xor.b32  	%r1095, %r1095, %r907;
	ld.global.u32 	%r908, [%rd9+148];
	xor.b32  	%r1094, %r1094, %r908;
	ld.global.u32 	%r909, [%rd9+152];
	xor.b32  	%r1093, %r1093, %r909;
	ld.global.u32 	%r910, [%rd9+156];
	xor.b32  	%r1092, %r1092, %r910;
$L__BB0_95:
	and.b32  	%r912, %r853, 256;
	setp.eq.s32 	%p52, %r912, 0;
	@%p52 bra 	$L__BB0_97;
	ld.global.u32 	%r913, [%rd9+160];
	xor.b32  	%r1096, %r1096, %r913;
	ld.global.u32 	%r914, [%rd9+164];
	xor.b32  	%r1095, %r1095, %r914;
	ld.global.u32 	%r915, [%rd9+168];
	xor.b32  	%r1094, %r1094, %r915;
	ld.global.u32 	%r916, [%rd9+172];
	xor.b32  	%r1093, %r1093, %r916;
	ld.global.u32 	%r917, [%rd9+176];
	xor.b32  	%r1092, %r1092, %r917;
$L__BB0_97:
	and.b32  	%r919, %r853, 512;
	setp.eq.s32 	%p53, %r919, 0;
	@%p53 bra 	$L__BB0_99;
	ld.global.u32 	%r920, [%rd9+180];
	xor.b32  	%r1096, %r1096, %r920;
	ld.global.u32 	%r921, [%rd9+184];
	xor.b32  	%r1095, %r1095, %r921;
	ld.global.u32 	%r922, [%rd9+188];
	xor.b32  	%r1094, %r1094, %r922;
	ld.global.u32 	%r923, [%rd9+192];
	xor.b32  	%r1093, %r1093, %r923;
	ld.global.u32 	%r924, [%rd9+196];
	xor.b32  	%r1092, %r1092, %r924;
$L__BB0_99:
	and.b32  	%r926, %r853, 1024;
	setp.eq.s32 	%p54, %r926, 0;
	@%p54 bra 	$L__BB0_101;
	ld.global.u32 	%r927, [%rd9+200];
	xor.b32  	%r1096, %r1096, %r927;
	ld.global.u32 	%r928, [%rd9+204];
	xor.b32  	%r1095, %r1095, %r928;
	ld.global.u32 	%r929, [%rd9+208];
	xor.b32  	%r1094, %r1094, %r929;
	ld.global.u32 	%r930, [%rd9+212];
	xor.b32  	%r1093, %r1093, %r930;
	ld.global.u32 	%r931, [%rd9+216];
	xor.b32  	%r1092, %r1092, %r931;
$L__BB0_101:
	and.b32  	%r933, %r853, 2048;
	setp.eq.s32 	%p55, %r933, 0;
	@%p55 bra 	$L__BB0_103;
	ld.global.u32 	%r934, [%rd9+220];
	xor.b32  	%r1096, %r1096, %r934;
	ld.global.u32 	%r935, [%rd9+224];
	xor.b32  	%r1095, %r1095, %r935;
	ld.global.u32 	%r936, [%rd9+228];
	xor.b32  	%r1094, %r1094, %r936;
	ld.global.u32 	%r937, [%rd9+232];
	xor.b32  	%r1093, %r1093, %r937;
	ld.global.u32 	%r938, [%rd9+236];
	xor.b32  	%r1092, %r1092, %r938;
$L__BB0_103:
	and.b32  	%r940, %r853, 4096;
	setp.eq.s32 	%p56, %r940, 0;
	@%p56 bra 	$L__BB0_105;
	ld.global.u32 	%r941, [%rd9+240];
	xor.b32  	%r1096, %r1096, %r941;
	ld.global.u32 	%r942, [%rd9+244];
	xor.b32  	%r1095, %r1095, %r942;
	ld.global.u32 	%r943, [%rd9+248];
	xor.b32  	%r1094, %r1094, %r943;
	ld.global.u32 	%r944, [%rd9+252];
	xor.b32  	%r1093, %r1093, %r944;
	ld.global.u32 	%r945, [%rd9+256];
	xor.b32  	%r1092, %r1092, %r945;
$L__BB0_105:
	and.b32  	%r947, %r853, 8192;
	setp.eq.s32 	%p57, %r947, 0;
	@%p57 bra 	$L__BB0_107;
	ld.global.u32 	%r948, [%rd9+260];
	xor.b32  	%r1096, %r1096, %r948;
	ld.global.u32 	%r949, [%rd9+264];
	xor.b32  	%r1095, %r1095, %r949;
	ld.global.u32 	%r950, [%rd9+268];
	xor.b32  	%r1094, %r1094, %r950;
	ld.global.u32 	%r951, [%rd9+272];
	xor.b32  	%r1093, %r1093, %r951;
	ld.global.u32 	%r952, [%rd9+276];
	xor.b32  	%r1092, %r1092, %r952;
$L__BB0_107:
	and.b32  	%r954, %r853, 16384;
	setp.eq.s32 	%p58, %r954, 0;
	@%p58 bra 	$L__BB0_109;
	ld.global.u32 	%r955, [%rd9+280];
	xor.b32  	%r1096, %r1096, %r955;
	ld.global.u32 	%r956, [%rd9+284];
	xor.b32  	%r1095, %r1095, %r956;
	ld.global.u32 	%r957, [%rd9+288];
	xor.b32  	%r1094, %r1094, %r957;
	ld.global.u32 	%r958, [%rd9+292];
	xor.b32  	%r1093, %r1093, %r958;
	ld.global.u32 	%r959, [%rd9+296];
	xor.b32  	%r1092, %r1092, %r959;
$L__BB0_109:
	and.b32  	%r961, %r853, 32768;
	setp.eq.s32 	%p59, %r961, 0;
	@%p59 bra 	$L__BB0_111;
	ld.global.u32 	%r962, [%rd9+300];
	xor.b32  	%r1096, %r1096, %r962;
	ld.global.u32 	%r963, [%rd9+304];
	xor.b32  	%r1095, %r1095, %r963;
	ld.global.u32 	%r964, [%rd9+308];
	xor.b32  	%r1094, %r1094, %r964;
	ld.global.u32 	%r965, [%rd9+312];
	xor.b32  	%r1093, %r1093, %r965;
	ld.global.u32 	%r966, [%rd9+316];
	xor.b32  	%r1092, %r1092, %r966;
$L__BB0_111:
	add.s32 	%r1275, %r1275, 16;
	setp.ne.s32 	%p60, %r1275, 32;
	@%p60 bra 	$L__BB0_79;
	mad.lo.s32 	%r967, %r1269, -31, %r370;
	add.s32 	%r1269, %r967, 1;
	setp.ne.s32 	%p61, %r1269, 5;
	@%p61 bra 	$L__BB0_78;
	st.local.u32 	[%rd2+4], %r1096;
	st.local.v2.u32 	[%rd2+8], {%r1095, %r1094};
	st.local.v2.u32 	[%rd2+16], {%r1093, %r1092};
$L__BB0_114:
	shr.u64 	%rd161, %rd4, 2;
	add.s32 	%r1079, %r1079, 1;
	setp.gt.u64 	%p62, %rd4, 3;
	@%p62 bra 	$L__BB0_2;
$L__BB0_115:
	mov.b32 	%r969, 0;
	st.local.v2.u32 	[%rd2+24], {%r969, %r969};
	st.local.u32 	[%rd2+32], %r969;
	mov.b64 	%rd49, 0;
	st.local.u64 	[%rd2+40], %rd49;
	{ // callseq 0, 0
	.param .b64 param0;
	st.param.b64 	[param0], 1632;
	.param .b64 retval0;
	call.uni (retval0), 
	malloc, 
	(
	param0
	);
	ld.param.b64 	%rd50, [retval0];
	} // callseq 0
	st.shared.u64 	[_ZZ8run_batsjP3batS0_E4best], %rd50;
	mad.lo.s64 	%rd11, %rd3, 1632, %rd1;
	st.global.u64 	[%rd11], %rd49;
	st.global.u64 	[%rd11+24], %rd49;
	mov.b64 	%rd52, 4607182418800017408;
	st.global.u64 	[%rd11+8], %rd52;
	add.s64 	%rd12, %rd11, 856;
	mov.b32 	%r1366, -638133224;
	mov.u64 	%rd162, %rd12;
$L__BB0_116:
	mov.u32 	%r1379, %r1092;
	mov.b64 	%rd53, 0;
	st.global.u64 	[%rd162+-24], %rd53;
	shr.u32 	%r970, %r1096, 2;
	xor.b32  	%r971, %r970, %r1096;
	shl.b32 	%r972, %r1379, 4;
	shl.b32 	%r973, %r971, 1;
	xor.b32  	%r974, %r973, %r972;
	xor.b32  	%r975, %r974, %r971;
	xor.b32  	%r1378, %r975, %r1379;
	add.s32 	%r976, %r1367, %r1378;
	add.s32 	%r977, %r976, -637770787;
	cvt.rn.f64.u32 	%fd14, %r977;
	st.global.f64 	[%rd162+-824], %fd14;
	st.global.u64 	[%rd162+-16], %rd53;
	shr.u32 	%r978, %r1095, 2;
	xor.b32  	%r979, %r978, %r1095;
	shl.b32 	%r980, %r1378, 4;
	shl.b32 	%r981, %r979, 1;
	xor.b32  	%r982, %r981, %r980;
	xor.b32  	%r983, %r982, %r979;
	xor.b32  	%r1394, %r983, %r1378;
	add.s32 	%r984, %r1367, %r1394;
	add.s32 	%r985, %r984, -637408350;
	cvt.rn.f64.u32 	%fd15, %r985;
	st.global.f64 	[%rd162+-816], %fd15;
	st.global.u64 	[%rd162+-8], %rd53;
	shr.u32 	%r986, %r1094, 2;
	xor.b32  	%r987, %r986, %r1094;
	shl.b32 	%r988, %r1394, 4;
	shl.b32 	%r989, %r987, 1;
	xor.b32  	%r990, %r989, %r988;
	xor.b32  	%r991, %r990, %r987;
	xor.b32  	%r1393, %r991, %r1394;
	add.s32 	%r992, %r1367, %r1393;
	add.s32 	%r993, %r992, -637045913;
	cvt.rn.f64.u32 	%fd16, %r993;
	st.global.f64 	[%rd162+-808], %fd16;
	st.global.u64 	[%rd162], %rd53;
	shr.u32 	%r994, %r1093, 2;
	xor.b32  	%r995, %r994, %r1093;
	shl.b32 	%r996, %r1393, 4;
	shl.b32 	%r997, %r995, 1;
	xor.b32  	%r998, %r997, %r996;
	xor.b32  	%r999, %r998, %r995;
	xor.b32  	%r1092, %r999, %r1393;
	add.s32 	%r1000, %r1367, %r1092;
	add.s32 	%r1001, %r1000, -636683476;
	cvt.rn.f64.u32 	%fd17, %r1001;
	st.global.f64 	[%rd162+-800], %fd17;
	add.s32 	%r1367, %r1367, 1449748;
	add.s32 	%r1366, %r1366, 1449748;
	add.s64 	%rd162, %rd162, 32;
	setp.ne.s32 	%p63, %r1366, -601889524;
	mov.u32 	%r1093, %r1393;
	mov.u32 	%r1094, %r1394;
	mov.u32 	%r1095, %r1378;
	mov.u32 	%r1096, %r1379;
	@%p63 bra 	$L__BB0_116;
	add.s64 	%rd15, %rd11, 32;
	st.local.v2.u32 	[%rd2+8], {%r1378, %r1394};
	st.local.v2.u32 	[%rd2+16], {%r1393, %r1092};
	add.s32 	%r1389, %r1367, -638133224;
	st.local.v2.u32 	[%rd2], {%r1389, %r1379};
	mov.f64 	%fd273, 0d0000000000000000;
	mov.b32 	%r1373, 0;
$L__BB0_118:
	mul.wide.u32 	%rd54, %r1373, 8;
	add.s64 	%rd55, %rd15, %rd54;
	ld.global.f64 	%fd19, [%rd55];
	fma.rn.f64 	%fd20, %fd19, %fd19, %fd273;
	ld.global.f64 	%fd21, [%rd55+8];
	fma.rn.f64 	%fd22, %fd21, %fd21, %fd20;
	ld.global.f64 	%fd23, [%rd55+16];
	fma.rn.f64 	%fd24, %fd23, %fd23, %fd22;
	ld.global.f64 	%fd25, [%rd55+24];
	fma.rn.f64 	%fd273, %fd25, %fd25, %fd24;
	add.s32 	%r1373, %r1373, 4;
	setp.ne.s32 	%p64, %r1373, 100;
	@%p64 bra 	$L__BB0_118;
	st.global.f64 	[%rd11+16], %fd273;
	bar.sync 	0;
	ld.shared.u64 	%rd164, [_ZZ8run_batsjP3batS0_E4best];
	ld.global.f64 	%fd26, [%rd1+16];
	ld.global.f64 	%fd27, [%rd1+1648];
	setp.lt.f64 	%p65, %fd27, %fd26;
	selp.f64 	%fd28, %fd27, %fd26, %p65;
	selp.u64 	%rd57, 1, 0, %p65;
	ld.global.f64 	%fd29, [%rd1+3280];
	setp.lt.f64 	%p66, %fd29, %fd28;
	selp.f64 	%fd30, %fd29, %fd28, %p66;
	selp.b64 	%rd58, 2, %rd57, %p66;
	ld.global.f64 	%fd31, [%rd1+4912];
	setp.lt.f64 	%p67, %fd31, %fd30;
	selp.f64 	%fd32, %fd31, %fd30, %p67;
	selp.b64 	%rd59, 3, %rd58, %p67;
	ld.global.f64 	%fd33, [%rd1+6544];
	setp.lt.f64 	%p68, %fd33, %fd32;
	selp.f64 	%fd34, %fd33, %fd32, %p68;
	selp.b64 	%rd60, 4, %rd59, %p68;
	ld.global.f64 	%fd35, [%rd1+8176];
	setp.lt.f64 	%p69, %fd35, %fd34;
	selp.f64 	%fd36, %fd35, %fd34, %p69;
	selp.b64 	%rd61, 5, %rd60, %p69;
	ld.global.f64 	%fd37, [%rd1+9808];
	setp.lt.f64 	%p70, %fd37, %fd36;
	selp.f64 	%fd38, %fd37, %fd36, %p70;
	selp.b64 	%rd62, 6, %rd61, %p70;
	ld.global.f64 	%fd39, [%rd1+11440];
	setp.lt.f64 	%p71, %fd39, %fd38;
	selp.f64 	%fd40, %fd39, %fd38, %p71;
	selp.b64 	%rd63, 7, %rd62, %p71;
	ld.global.f64 	%fd41, [%rd1+13072];
	setp.lt.f64 	%p72, %fd41, %fd40;
	selp.f64 	%fd42, %fd41, %fd40, %p72;
	selp.b64 	%rd64, 8, %rd63, %p72;
	ld.global.f64 	%fd43, [%rd1+14704];
	setp.lt.f64 	%p73, %fd43, %fd42;
	selp.f64 	%fd44, %fd43, %fd42, %p73;
	selp.b64 	%rd65, 9, %rd64, %p73;
	ld.global.f64 	%fd45, [%rd1+16336];
	setp.lt.f64 	%p74, %fd45, %fd44;
	selp.f64 	%fd46, %fd45, %fd44, %p74;
	selp.b64 	%rd66, 10, %rd65, %p74;
	ld.global.f64 	%fd47, [%rd1+17968];
	setp.lt.f64 	%p75, %fd47, %fd46;
	selp.f64 	%fd48, %fd47, %fd46, %p75;
	selp.b64 	%rd67, 11, %rd66, %p75;
	ld.global.f64 	%fd49, [%rd1+19600];
	setp.lt.f64 	%p76, %fd49, %fd48;
	selp.f64 	%fd50, %fd49, %fd48, %p76;
	selp.b64 	%rd68, 12, %rd67, %p76;
	ld.global.f64 	%fd51, [%rd1+21232];
	setp.lt.f64 	%p77, %fd51, %fd50;
	selp.f64 	%fd52, %fd51, %fd50, %p77;
	selp.b64 	%rd69, 13, %rd68, %p77;
	ld.global.f64 	%fd53, [%rd1+22864];
	setp.lt.f64 	%p78, %fd53, %fd52;
	selp.f64 	%fd54, %fd53, %fd52, %p78;
	selp.b64 	%rd70, 14, %rd69, %p78;
	ld.global.f64 	%fd55, [%rd1+24496];
	setp.lt.f64 	%p79, %fd55, %fd54;
	selp.f64 	%fd56, %fd55, %fd54, %p79;
	selp.b64 	%rd71, 15, %rd70, %p79;
	ld.global.f64 	%fd57, [%rd1+26128];
	setp.lt.f64 	%p80, %fd57, %fd56;
	selp.f64 	%fd58, %fd57, %fd56, %p80;
	selp.b64 	%rd72, 16, %rd71, %p80;
	ld.global.f64 	%fd59, [%rd1+27760];
	setp.lt.f64 	%p81, %fd59, %fd58;
	selp.f64 	%fd60, %fd59, %fd58, %p81;
	selp.b64 	%rd73, 17, %rd72, %p81;
	ld.global.f64 	%fd61, [%rd1+29392];
	setp.lt.f64 	%p82, %fd61, %fd60;
	selp.f64 	%fd62, %fd61, %fd60, %p82;
	selp.b64 	%rd74, 18, %rd73, %p82;
	ld.global.f64 	%fd63, [%rd1+31024];
	setp.lt.f64 	%p83, %fd63, %fd62;
	selp.f64 	%fd64, %fd63, %fd62, %p83;
	selp.b64 	%rd75, 19, %rd74, %p83;
	ld.global.f64 	%fd65, [%rd1+32656];
	setp.lt.f64 	%p84, %fd65, %fd64;
	selp.f64 	%fd66, %fd65, %fd64, %p84;
	selp.b64 	%rd76, 20, %rd75, %p84;
	ld.global.f64 	%fd67, [%rd1+34288];
	setp.lt.f64 	%p85, %fd67, %fd66;
	selp.f64 	%fd68, %fd67, %fd66, %p85;
	selp.b64 	%rd77, 21, %rd76, %p85;
	ld.global.f64 	%fd69, [%rd1+35920];
	setp.lt.f64 	%p86, %fd69, %fd68;
	selp.f64 	%fd70, %fd69, %fd68, %p86;
	selp.b64 	%rd78, 22, %rd77, %p86;
	ld.global.f64 	%fd71, [%rd1+37552];
	setp.lt.f64 	%p87, %fd71, %fd70;
	selp.f64 	%fd72, %fd71, %fd70, %p87;
	selp.b64 	%rd79, 23, %rd78, %p87;
	ld.global.f64 	%fd73, [%rd1+39184];
	setp.lt.f64 	%p88, %fd73, %fd72;
	selp.f64 	%fd74, %fd73, %fd72, %p88;
	selp.b64 	%rd80, 24, %rd79, %p88;
	ld.global.f64 	%fd75, [%rd1+40816];
	setp.lt.f64 	%p89, %fd75, %fd74;
	selp.f64 	%fd76, %fd75, %fd74, %p89;
	selp.b64 	%rd81, 25, %rd80, %p89;
	ld.global.f64 	%fd77, [%rd1+42448];
	setp.lt.f64 	%p90, %fd77, %fd76;
	selp.f64 	%fd78, %fd77, %fd76, %p90;
	selp.b64 	%rd82, 26, %rd81, %p90;
	ld.global.f64 	%fd79, [%rd1+44080];
	setp.lt.f64 	%p91, %fd79, %fd78;
	selp.f64 	%fd80, %fd79, %fd78, %p91;
	selp.b64 	%rd83, 27, %rd82, %p91;
	ld.global.f64 	%fd81, [%rd1+45712];
	setp.lt.f64 	%p92, %fd81, %fd80;
	selp.f64 	%fd82, %fd81, %fd80, %p92;
	selp.b64 	%rd84, 28, %rd83, %p92;
	ld.global.f64 	%fd83, [%rd1+47344];
	setp.lt.f64 	%p93, %fd83, %fd82;
	selp.f64 	%fd84, %fd83, %fd82, %p93;
	selp.b64 	%rd85, 29, %rd84, %p93;
	ld.global.f64 	%fd85, [%rd1+48976];
	setp.lt.f64 	%p94, %fd85, %fd84;
	selp.f64 	%fd86, %fd85, %fd84, %p94;
	selp.b64 	%rd86, 30, %rd85, %p94;
	ld.global.f64 	%fd87, [%rd1+50608];
	setp.lt.f64 	%p95, %fd87, %fd86;
	selp.f64 	%fd88, %fd87, %fd86, %p95;
	selp.b64 	%rd87, 31, %rd86, %p95;
	ld.global.f64 	%fd89, [%rd1+52240];
	setp.lt.f64 	%p96, %fd89, %fd88;
	selp.f64 	%fd90, %fd89, %fd88, %p96;
	selp.b64 	%rd88, 32, %rd87, %p96;
	ld.global.f64 	%fd91, [%rd1+53872];
	setp.lt.f64 	%p97, %fd91, %fd90;
	selp.f64 	%fd92, %fd91, %fd90, %p97;
	selp.b64 	%rd89, 33, %rd88, %p97;
	ld.global.f64 	%fd93, [%rd1+55504];
	setp.lt.f64 	%p98, %fd93, %fd92;
	selp.f64 	%fd94, %fd93, %fd92, %p98;
	selp.b64 	%rd90, 34, %rd89, %p98;
	ld.global.f64 	%fd95, [%rd1+57136];
	setp.lt.f64 	%p99, %fd95, %fd94;
	selp.f64 	%fd96, %fd95, %fd94, %p99;
	selp.b64 	%rd91, 35, %rd90, %p99;
	ld.global.f64 	%fd97, [%rd1+58768];
	setp.lt.f64 	%p100, %fd97, %fd96;
	selp.f64 	%fd98, %fd97, %fd96, %p100;
	selp.b64 	%rd92, 36, %rd91, %p100;
	ld.global.f64 	%fd99, [%rd1+60400];
	setp.lt.f64 	%p101, %fd99, %fd98;
	selp.f64 	%fd100, %fd99, %fd98, %p101;
	selp.b64 	%rd93, 37, %rd92, %p101;
	ld.global.f64 	%fd101, [%rd1+62032];
	setp.lt.f64 	%p102, %fd101, %fd100;
	selp.f64 	%fd102, %fd101, %fd100, %p102;
	selp.b64 	%rd94, 38, %rd93, %p102;
	ld.global.f64 	%fd103, [%rd1+63664];
	setp.lt.f64 	%p103, %fd103, %fd102;
	selp.b64 	%rd95, 39, %rd94, %p103;
	mad.lo.s64 	%rd17, %rd95, 1632, %rd1;
	mov.b64 	%rd163, 0;
$L__BB0_120:
	add.s64 	%rd96, %rd17, %rd163;
	ld.global.u8 	%rs1, [%rd96];
	add.s64 	%rd97, %rd164, %rd163;
	st.u8 	[%rd97], %rs1;
	add.s64 	%rd19, %rd163, 1;
	setp.lt.u64 	%p104, %rd163, 1631;
	mov.u64 	%rd163, %rd19;
	@%p104 bra 	$L__BB0_120;
	mov.b32 	%r1003, 0;
	st.shared.u32 	[_ZZ8run_batsjP3batS0_E9iteration], %r1003;
	cvta.to.global.u64 	%rd98, %rd35;
	mad.lo.s64 	%rd20, %rd3, 1632, %rd98;
	mov.f64 	%fd104, 0d3FE0000000000000;
	{
	.reg .b32 %temp; 
	mov.b64 	{%temp, %r566}, %fd104;
	}
$L__BB0_122:
	shr.u32 	%r1005, %r1379, 2;
	xor.b32  	%r1006, %r1005, %r1379;
	shl.b32 	%r1007, %r1092, 4;
	shl.b32 	%r1008, %r1006, 1;
	xor.b32  	%r1009, %r1008, %r1007;
	xor.b32  	%r1010, %r1009, %r1006;
	xor.b32  	%r1391, %r1010, %r1092;
	add.s32 	%r1011, %r1389, %r1391;
	add.s32 	%r1012, %r1011, 362437;
	cvt.rn.f32.u32 	%f2, %r1012;
	fma.rn.f32 	%f3, %f2, 0f2F800000, 0f2F000000;
	cvt.f64.f32 	%fd3, %f3;
	st.global.f64 	[%rd11+24], %fd3;
	add.s64 	%rd165, %rd164, 56;
	mov.b32 	%r1380, 0;
	mov.u64 	%rd166, %rd12;
$L__BB0_123:
	ld.global.f64 	%fd105, [%rd166+-824];
	ld.f64 	%fd106, [%rd165+-24];
	sub.f64 	%fd107, %fd105, %fd106;
	ld.global.f64 	%fd108, [%rd166+-24];
	fma.rn.f64 	%fd109, %fd107, %fd3, %fd108;
	st.global.f64 	[%rd166+-24], %fd109;
	ld.global.f64 	%fd110, [%rd166+-816];
	ld.f64 	%fd111, [%rd165+-16];
	sub.f64 	%fd112, %fd110, %fd111;
	ld.global.f64 	%fd113, [%rd166+-16];
	fma.rn.f64 	%fd114, %fd112, %fd3, %fd113;
	st.global.f64 	[%rd166+-16], %fd114;
	ld.global.f64 	%fd115, [%rd166+-808];
	ld.f64 	%fd116, [%rd165+-8];
	sub.f64 	%fd117, %fd115, %fd116;
	ld.global.f64 	%fd118, [%rd166+-8];
	fma.rn.f64 	%fd119, %fd117, %fd3, %fd118;
	st.global.f64 	[%rd166+-8], %fd119;
	ld.global.f64 	%fd120, [%rd166+-800];
	ld.f64 	%fd121, [%rd165];
	sub.f64 	%fd122, %fd120, %fd121;
	ld.global.f64 	%fd123, [%rd166];
	fma.rn.f64 	%fd124, %fd122, %fd3, %fd123;
	st.global.f64 	[%rd166], %fd124;
	add.s32 	%r1380, %r1380, 4;
	add.s64 	%rd166, %rd166, 32;
	add.s64 	%rd165, %rd165, 32;
	setp.ne.s32 	%p105, %r1380, 100;
	@%p105 bra 	$L__BB0_123;
	mov.b64 	%rd167, 0;
$L__BB0_125:
	add.s64 	%rd100, %rd11, %rd167;
	ld.global.u8 	%rs2, [%rd100];
	add.s64 	%rd101, %rd20, %rd167;
	st.global.u8 	[%rd101], %rs2;
	add.s64 	%rd28, %rd167, 1;
	setp.lt.u64 	%p106, %rd167, 1631;
	mov.u64 	%rd167, %rd28;
	@%p106 bra 	$L__BB0_125;
	mov.b32 	%r1381, 0;
$L__BB0_127:
	mul.wide.u32 	%rd102, %r1381, 8;
	add.s64 	%rd103, %rd20, %rd102;
	ld.global.f64 	%fd125, [%rd103+832];
	ld.global.f64 	%fd126, [%rd103+32];
	add.f64 	%fd127, %fd125, %fd126;
	st.global.f64 	[%rd103+32], %fd127;
	ld.global.f64 	%fd128, [%rd103+840];
	ld.global.f64 	%fd129, [%rd103+40];
	add.f64 	%fd130, %fd128, %fd129;
	st.global.f64 	[%rd103+40], %fd130;
	ld.global.f64 	%fd131, [%rd103+848];
	ld.global.f64 	%fd132, [%rd103+48];
	add.f64 	%fd133, %fd131, %fd132;
	st.global.f64 	[%rd103+48], %fd133;
	ld.global.f64 	%fd134, [%rd103+856];
	ld.global.f64 	%fd135, [%rd103+56];
	add.f64 	%fd136, %fd134, %fd135;
	st.global.f64 	[%rd103+56], %fd136;
	add.s32 	%r1381, %r1381, 4;
	setp.ne.s32 	%p107, %r1381, 100;
	@%p107 bra 	$L__BB0_127;
	shr.u32 	%r1014, %r1378, 2;
	xor.b32  	%r1015, %r1014, %r1378;
	shl.b32 	%r1016, %r1391, 4;
	shl.b32 	%r1017, %r1015, 1;
	xor.b32  	%r1018, %r1017, %r1016;
	xor.b32  	%r1019, %r1018, %r1015;
	xor.b32  	%r1390, %r1019, %r1391;
	add.s32 	%r1389, %r1389, 724874;
	add.s32 	%r1020, %r1390, %r1389;
	cvt.rn.f32.u32 	%f4, %r1020;
	fma.rn.f32 	%f5, %f4, 0f2F800000, 0f2F000000;
	cvt.f64.f32 	%fd137, %f5;
	ld.global.f64 	%fd138, [%rd20];
	setp.leu.f64 	%p108, %fd138, %fd137;
	@%p108 bra 	$L__BB0_131;
	mov.b32 	%r1388, 0;
	mov.u32 	%r1384, %r1391;
	mov.u32 	%r1385, %r1092;
	mov.u32 	%r1386, %r1393;
	mov.u32 	%r1387, %r1394;
$L__BB0_130:
	mov.u32 	%r1394, %r1390;
	mul.wide.u32 	%rd104, %r1388, 8;
	add.s64 	%rd105, %rd164, %rd104;
	ld.f64 	%fd139, [%rd105+32];
	shr.u32 	%r1022, %r1387, 2;
	xor.b32  	%r1023, %r1022, %r1387;
	shl.b32 	%r1024, %r1394, 4;
	shl.b32 	%r1025, %r1023, 1;
	xor.b32  	%r1026, %r1025, %r1024;
	xor.b32  	%r1027, %r1026, %r1023;
	xor.b32  	%r1393, %r1027, %r1394;
	add.s32 	%r1028, %r1389, %r1393;
	add.s32 	%r1029, %r1028, 362437;
	cvt.rn.f32.u32 	%f6, %r1029;
	fma.rn.f32 	%f7, %f6, 0f2F800000, 0f2F000000;
	cvt.f64.f32 	%fd140, %f7;
	add.f64 	%fd141, %fd139, %fd140;
	add.s64 	%rd106, %rd20, %rd104;
	st.global.f64 	[%rd106+32], %fd141;
	ld.f64 	%fd142, [%rd105+40];
	shr.u32 	%r1030, %r1386, 2;
	xor.b32  	%r1031, %r1030, %r1386;
	shl.b32 	%r1032, %r1393, 4;
	shl.b32 	%r1033, %r1031, 1;
	xor.b32  	%r1034, %r1033, %r1032;
	xor.b32  	%r1035, %r1034, %r1031;
	xor.b32  	%r1092, %r1035, %r1393;
	add.s32 	%r1036, %r1389, %r1092;
	add.s32 	%r1037, %r1036, 724874;
	cvt.rn.f32.u32 	%f8, %r1037;
	fma.rn.f32 	%f9, %f8, 0f2F800000, 0f2F000000;
	cvt.f64.f32 	%fd143, %f9;
	add.f64 	%fd144, %fd142, %fd143;
	st.global.f64 	[%rd106+40], %fd144;
	ld.f64 	%fd145, [%rd105+48];
	shr.u32 	%r1038, %r1385, 2;
	xor.b32  	%r1039, %r1038, %r1385;
	shl.b32 	%r1040, %r1092, 4;
	shl.b32 	%r1041, %r1039, 1;
	xor.b32  	%r1042, %r1041, %r1040;
	xor.b32  	%r1043, %r1042, %r1039;
	xor.b32  	%r1391, %r1043, %r1092;
	add.s32 	%r1044, %r1389, %r1391;
	add.s32 	%r1045, %r1044, 1087311;
	cvt.rn.f32.u32 	%f10, %r1045;
	fma.rn.f32 	%f11, %f10, 0f2F800000, 0f2F000000;
	cvt.f64.f32 	%fd146, %f11;
	add.f64 	%fd147, %fd145, %fd146;
	st.global.f64 	[%rd106+48], %fd147;
	ld.f64 	%fd148, [%rd105+56];
	shr.u32 	%r1046, %r1384, 2;
	xor.b32  	%r1047, %r1046, %r1384;
	shl.b32 	%r1048, %r1391, 4;
	shl.b32 	%r1049, %r1047, 1;
	xor.b32  	%r1050, %r1049, %r1048;
	xor.b32  	%r1051, %r1050, %r1047;
	xor.b32  	%r1390, %r1051, %r1391;
	add.s32 	%r1389, %r1389, 1449748;
	add.s32 	%r1052, %r1390, %r1389;
	cvt.rn.f32.u32 	%f12, %r1052;
	fma.rn.f32 	%f13, %f12, 0f2F800000, 0f2F000000;
	cvt.f64.f32 	%fd149, %f13;
	add.f64 	%fd150, %fd148, %fd149;
	st.global.f64 	[%rd106+56], %fd150;
	add.s32 	%r1388, %r1388, 4;
	setp.ne.s32 	%p109, %r1388, 100;
	mov.u32 	%r1384, %r1391;
	mov.u32 	%r1385, %r1092;
	mov.u32 	%r1386, %r1393;
	mov.u32 	%r1387, %r1394;
	@%p109 bra 	$L__BB0_130;
$L__BB0_131:
	mov.u32 	%r1379, %r1394;
	mov.u32 	%r1378, %r1393;
	mov.u32 	%r1394, %r1092;
	mov.f64 	%fd274, 0d0000000000000000;
	mov.b32 	%r1395, 0;
$L__BB0_132:
	mul.wide.u32 	%rd107, %r1395, 8;
	add.s64 	%rd108, %rd11, %rd107;
	ld.global.f64 	%fd152, [%rd108+32];
	fma.rn.f64 	%fd153, %fd152, %fd152, %fd274;
	ld.global.f64 	%fd154, [%rd108+40];
	fma.rn.f64 	%fd155, %fd154, %fd154, %fd153;
	ld.global.f64 	%fd156, [%rd108+48];
	fma.rn.f64 	%fd157, %fd156, %fd156, %fd155;
	ld.global.f64 	%fd158, [%rd108+56];
	fma.rn.f64 	%fd274, %fd158, %fd158, %fd157;
	add.s32 	%r1395, %r1395, 4;
	setp.ne.s32 	%p110, %r1395, 100;
	@%p110 bra 	$L__BB0_132;
	st.global.f64 	[%rd11+16], %fd274;
	mov.f64 	%fd275, 0d0000000000000000;
	mov.b32 	%r1396, 0;
$L__BB0_134:
	mul.wide.u32 	%rd109, %r1396, 8;
	add.s64 	%rd110, %rd20, %rd109;
	ld.global.f64 	%fd160, [%rd110+32];
	fma.rn.f64 	%fd161, %fd160, %fd160, %fd275;
	ld.global.f64 	%fd162, [%rd110+40];
	fma.rn.f64 	%fd163, %fd162, %fd162, %fd161;
	ld.global.f64 	%fd164, [%rd110+48];
	fma.rn.f64 	%fd165, %fd164, %fd164, %fd163;
	ld.global.f64 	%fd166, [%rd110+56];
	fma.rn.f64 	%fd275, %fd166, %fd166, %fd165;
	add.s32 	%r1396, %r1396, 4;
	setp.ne.s32 	%p111, %r1396, 100;
	@%p111 bra 	$L__BB0_134;
	st.global.f64 	[%rd20+16], %fd275;
	ld.global.f64 	%fd167, [%rd11+16];
	setp.geu.f64 	%p112, %fd275, %fd167;
	@%p112 bra 	$L__BB0_142;
	mov.u64 	%rd112, $str$5;
	cvta.global.u64 	%rd113, %rd112;
	{ // callseq 1, 0
	.param .b64 param0;
	st.param.b64 	[param0], %rd113;
	.param .b64 param1;
	st.param.b64 	[param1], 0;
	.param .b32 retval0;
	call.uni (retval0), 
	vprintf, 
	(
	param0, 
	param1
	);
	ld.param.b32 	%r1055, [retval0];
	} // callseq 1
	mov.b64 	%rd168, 0;
$L__BB0_137:
	add.s64 	%rd114, %rd20, %rd168;
	ld.global.u8 	%rs3, [%rd114];
	add.s64 	%rd115, %rd11, %rd168;
	st.global.u8 	[%rd115], %rs3;
	add.s64 	%rd30, %rd168, 1;
	setp.lt.u64 	%p113, %rd168, 1631;
	mov.u64 	%rd168, %rd30;
	@%p113 bra 	$L__BB0_137;
	ld.shared.u32 	%r603, [_ZZ8run_batsjP3batS0_E9iteration];
	cvt.rn.f64.s32 	%fd8, %r603;
	mul.f64 	%fd9, %fd8, 0dBFB999999999999A;
	fma.rn.f64 	%fd168, %fd9, 0d3FF71547652B82FE, 0d4338000000000000;
	{
	.reg .b32 %temp; 
	mov.b64 	{%r604, %temp}, %fd168;
	}
	mov.f64 	%fd169, 0dC338000000000000;
	add.rn.f64 	%fd170, %fd168, %fd169;
	fma.rn.f64 	%fd171, %fd170, 0dBFE62E42FEFA39EF, %fd9;
	fma.rn.f64 	%fd172, %fd170, 0dBC7ABC9E3B39803F, %fd171;
	fma.rn.f64 	%fd173, %fd172, 0d3E5ADE1569CE2BDF, 0d3E928AF3FCA213EA;
	fma.rn.f64 	%fd174, %fd173, %fd172, 0d3EC71DEE62401315;
	fma.rn.f64 	%fd175, %fd174, %fd172, 0d3EFA01997C89EB71;
	fma.rn.f64 	%fd176, %fd175, %fd172, 0d3F2A01A014761F65;
	fma.rn.f64 	%fd177, %fd176, %fd172, 0d3F56C16C1852B7AF;
	fma.rn.f64 	%fd178, %fd177, %fd172, 0d3F81111111122322;
	fma.rn.f64 	%fd179, %fd178, %fd172, 0d3FA55555555502A1;
	fma.rn.f64 	%fd180, %fd179, %fd172, 0d3FC5555555555511;
	fma.rn.f64 	%fd181, %fd180, %fd172, 0d3FE000000000000B;
	fma.rn.f64 	%fd182, %fd181, %fd172, 0d3FF0000000000000;
	fma.rn.f64 	%fd183, %fd182, %fd172, 0d3FF0000000000000;
	{
	.reg .b32 %temp; 
	mov.b64 	{%r605, %temp}, %fd183;
	}
	{
	.reg .b32 %temp; 
	mov.b64 	{%temp, %r606}, %fd183;
	}
	shl.b32 	%r1057, %r604, 20;
	add.s32 	%r1058, %r1057, %r606;
	mov.b64 	%fd276, {%r605, %r1058};
	{
	.reg .b32 %temp; 
	mov.b64 	{%temp, %r1059}, %fd9;
	}
	mov.b32 	%f14, %r1059;
	abs.f32 	%f1, %f14;
	setp.lt.f32 	%p114, %f1, 0f4086232B;
	@%p114 bra 	$L__BB0_141;
	setp.lt.f64 	%p115, %fd9, 0d0000000000000000;
	add.f64 	%fd184, %fd9, 0d7FF0000000000000;
	selp.f64 	%fd276, 0d0000000000000000, %fd184, %p115;
	setp.geu.f32 	%p116, %f1, 0f40874800;
	@%p116 bra 	$L__BB0_141;
	shr.u32 	%r1060, %r604, 31;
	add.s32 	%r1061, %r604, %r1060;
	shr.s32 	%r1062, %r1061, 1;
	shl.b32 	%r1063, %r1062, 20;
	add.s32 	%r1064, %r606, %r1063;
	mov.b64 	%fd185, {%r605, %r1064};
	sub.s32 	%r1065, %r604, %r1062;
	shl.b32 	%r1066, %r1065, 20;
	add.s32 	%r1067, %r1066, 1072693248;
	mov.b32 	%r1068, 0;
	mov.b64 	%fd186, {%r1068, %r1067};
	mul.f64 	%fd276, %fd186, %fd185;
$L__BB0_141:
	setp.lt.s32 	%p117, %r566, 0;
	mov.f64 	%fd187, 0d3FF0000000000000;
	sub.f64 	%fd188, %fd187, %fd276;
	st.global.f64 	[%rd11], %fd188;
	{
	.reg .b32 %temp; 
	mov.b64 	{%temp, %r1069}, %fd8;
	}
	shr.u32 	%r1070, %r1069, 20;
	and.b32  	%r1071, %r1070, 2047;
	add.s32 	%r1072, %r1071, -1012;
	mov.b64 	%rd116, %fd8;
	shl.b64 	%rd117, %rd116, %r1072;
	setp.eq.s64 	%p118, %rd117, -9223372036854775808;
	{ // callseq 2, 0
	.param .b64 param0;
	st.param.f64 	[param0], %fd8;
	.param .b64 retval0;
	call.uni (retval0), 
	__internal_accurate_pow, 
	(
	param0
	);
	ld.param.f64 	%fd189, [retval0];
	} // callseq 2
	neg.f64 	%fd191, %fd189;
	selp.f64 	%fd192, %fd191, %fd189, %p118;
	selp.f64 	%fd193, %fd192, %fd189, %p117;
	setp.eq.s32 	%p119, %r603, 0;
	selp.f64 	%fd194, 0d3FF0000000000000, %fd193, %p119;
	st.global.f64 	[%rd11+8], %fd194;
$L__BB0_142:
	bar.sync 	0;
	ld.shared.u32 	%r607, [_ZZ8run_batsjP3batS0_E9iteration];
	add.s32 	%r1073, %r607, 1;
	st.shared.u32 	[_ZZ8run_batsjP3batS0_E9iteration], %r1073;
	ld.shared.u64 	%rd164, [_ZZ8run_batsjP3batS0_E4best];
	ld.global.f64 	%fd195, [%rd1+16];
	ld.global.f64 	%fd196, [%rd1+1648];
	setp.lt.f64 	%p120, %fd196, %fd195;
	selp.f64 	%fd197, %fd196, %fd195, %p120;
	selp.u64 	%rd120, 1, 0, %p120;
	ld.global.f64 	%fd198, [%rd1+3280];
	setp.lt.f64 	%p121, %fd198, %fd197;
	selp.f64 	%fd199, %fd198, %fd197, %p121;
	selp.b64 	%rd121, 2, %rd120, %p121;
	ld.global.f64 	%fd200, [%rd1+4912];
	setp.lt.f64 	%p122, %fd200, %fd199;
	selp.f64 	%fd201, %fd200, %fd199, %p122;
	selp.b64 	%rd122, 3, %rd121, %p122;
	ld.global.f64 	%fd202, [%rd1+6544];
	setp.lt.f64 	%p123, %fd202, %fd201;
	selp.f64 	%fd203, %fd202, %fd201, %p123;
	selp.b64 	%rd123, 4, %rd122, %p123;
	ld.global.f64 	%fd204, [%rd1+8176];
	setp.lt.f64 	%p124, %fd204, %fd203;
	selp.f64 	%fd205, %fd204, %fd203, %p124;
	selp.b64 	%rd124, 5, %rd123, %p124;
	ld.global.f64 	%fd206, [%rd1+9808];
	setp.lt.f64 	%p125, %fd206, %fd205;
	selp.f64 	%fd207, %fd206, %fd205, %p125;
	selp.b64 	%rd125, 6, %rd124, %p125;
	ld.global.f64 	%fd208, [%rd1+11440];
	setp.lt.f64 	%p126, %fd208, %fd207;
	selp.f64 	%fd209, %fd208, %fd207, %p126;
	selp.b64 	%rd126, 7, %rd125, %p126;
	ld.global.f64 	%fd210, [%rd1+13072];
	setp.lt.f64 	%p127, %fd210, %fd209;
	selp.f64 	%fd211, %fd210, %fd209, %p127;
	selp.b64 	%rd127, 8, %rd126, %p127;
	ld.global.f64 	%fd212, [%rd1+14704];
	setp.lt.f64 	%p128, %fd212, %fd211;
	selp.f64 	%fd213, %fd212, %fd211, %p128;
	selp.b64 	%rd128, 9, %rd127, %p128;
	ld.global.f64 	%fd214, [%rd1+16336];
	setp.lt.f64 	%p129, %fd214, %fd213;
	selp.f64 	%fd215, %fd214, %fd213, %p129;
	selp.b64 	%rd129, 10, %rd128, %p129;
	ld.global.f64 	%fd216, [%rd1+17968];
	setp.lt.f64 	%p130, %fd216, %fd215;
	selp.f64 	%fd217, %fd216, %fd215, %p130;
	selp.b64 	%rd130, 11, %rd129, %p130;
	ld.global.f64 	%fd218, [%rd1+19600];
	setp.lt.f64 	%p131, %fd218, %fd217;
	selp.f64 	%fd219, %fd218, %fd217, %p131;
	selp.b64 	%rd131, 12, %rd130, %p131;
	ld.global.f64 	%fd220, [%rd1+21232];
	setp.lt.f64 	%p132, %fd220, %fd219;
	selp.f64 	%fd221, %fd220, %fd219, %p132;
	selp.b64 	%rd132, 13, %rd131, %p132;
	ld.global.f64 	%fd222, [%rd1+22864];
	setp.lt.f64 	%p133, %fd222, %fd221;
	selp.f64 	%fd223, %fd222, %fd221, %p133;
	selp.b64 	%rd133, 14, %rd132, %p133;
	ld.global.f64 	%fd224, [%rd1+24496];
	setp.lt.f64 	%p134, %fd224, %fd223;
	selp.f64 	%fd225, %fd224, %fd223, %p134;
	selp.b64 	%rd134, 15, %rd133, %p134;
	ld.global.f64 	%fd226, [%rd1+26128];
	setp.lt.f64 	%p135, %fd226, %fd225;
	selp.f64 	%fd227, %fd226, %fd225, %p135;
	selp.b64 	%rd135, 16, %rd134, %p135;
	ld.global.f64 	%fd228, [%rd1+27760];
	setp.lt.f64 	%p136, %fd228, %fd227;
	selp.f64 	%fd229, %fd228, %fd227, %p136;
	selp.b64 	%rd136, 17, %rd135, %p136;
	ld.global.f64 	%fd230, [%rd1+29392];
	setp.lt.f64 	%p137, %fd230, %fd229;
	selp.f64 	%fd231, %fd230, %fd229, %p137;
	selp.b64 	%rd137, 18, %rd136, %p137;
	ld.global.f64 	%fd232, [%rd1+31024];
	setp.lt.f64 	%p138, %fd232, %fd231;
	selp.f64 	%fd233, %fd232, %fd231, %p138;
	selp.b64 	%rd138, 19, %rd137, %p138;
	ld.global.f64 	%fd234, [%rd1+32656];
	setp.lt.f64 	%p139, %fd234, %fd233;
	selp.f64 	%fd235, %fd234, %fd233, %p139;
	selp.b64 	%rd139, 20, %rd138, %p139;
	ld.global.f64 	%fd236, [%rd1+34288];
	setp.lt.f64 	%p140, %fd236, %fd235;
	selp.f64 	%fd237, %fd236, %fd235, %p140;
	selp.b64 	%rd140, 21, %rd139, %p140;
	ld.global.f64 	%fd238, [%rd1+35920];
	setp.lt.f64 	%p141, %fd238, %fd237;
	selp.f64 	%fd239, %fd238, %fd237, %p141;
	selp.b64 	%rd141, 22, %rd140, %p141;
	ld.global.f64 	%fd240, [%rd1+37552];
	setp.lt.f64 	%p142, %fd240, %fd239;
	selp.f64 	%fd241, %fd240, %fd239, %p142;
	selp.b64 	%rd142, 23, %rd141, %p142;
	ld.global.f64 	%fd242, [%rd1+39184];
	setp.lt.f64 	%p143, %fd242, %fd241;
	selp.f64 	%fd243, %fd242, %fd241, %p143;
	selp.b64 	%rd143, 24, %rd142, %p143;
	ld.global.f64 	%fd244, [%rd1+40816];
	setp.lt.f64 	%p144, %fd244, %fd243;
	selp.f64 	%fd245, %fd244, %fd243, %p144;
	selp.b64 	%rd144, 25, %rd143, %p144;
	ld.global.f64 	%fd246, [%rd1+42448];
	setp.lt.f64 	%p145, %fd246, %fd245;
	selp.f64 	%fd247, %fd246, %fd245, %p145;
	selp.b64 	%rd145, 26, %rd144, %p145;
	ld.global.f64 	%fd248, [%rd1+44080];
	setp.lt.f64 	%p146, %fd248, %fd247;
	selp.f64 	%fd249, %fd248, %fd247, %p146;
	selp.b64 	%rd146, 27, %rd145, %p146;
	ld.global.f64 	%fd250, [%rd1+45712];
	setp.lt.f64 	%p147, %fd250, %fd249;
	selp.f64 	%fd251, %fd250, %fd249, %p147;
	selp.b64 	%rd147, 28, %rd146, %p147;
	ld.global.f64 	%fd252, [%rd1+47344];
	setp.lt.f64 	%p148, %fd252, %fd251;
	selp.f64 	%fd253, %fd252, %fd251, %p148;
	selp.b64 	%rd148, 29, %rd147, %p148;
	ld.global.f64 	%fd254, [%rd1+48976];
	setp.lt.f64 	%p149, %fd254, %fd253;
	selp.f64 	%fd255, %fd254, %fd253, %p149;
	selp.b64 	%rd149, 30, %rd148, %p149;
	ld.global.f64 	%fd256, [%rd1+50608];
	setp.lt.f64 	%p150, %fd256, %fd255;
	selp.f64 	%fd257, %fd256, %fd255, %p150;
	selp.b64 	%rd150, 31, %rd149, %p150;
	ld.global.f64 	%fd258, [%rd1+52240];
	setp.lt.f64 	%p151, %fd258, %fd257;
	selp.f64 	%fd259, %fd258, %fd257, %p151;
	selp.b64 	%rd151, 32, %rd150, %p151;
	ld.global.f64 	%fd260, [%rd1+53872];
	setp.lt.f64 	%p152, %fd260, %fd259;
	selp.f64 	%fd261, %fd260, %fd259, %p152;
	selp.b64 	%rd152, 33, %rd151, %p152;
	ld.global.f64 	%fd262, [%rd1+55504];
	setp.lt.f64 	%p153, %fd262, %fd261;
	selp.f64 	%fd263, %fd262, %fd261, %p153;
	selp.b64 	%rd153, 34, %rd152, %p153;
	ld.global.f64 	%fd264, [%rd1+57136];
	setp.lt.f64 	%p154, %fd264, %fd263;
	selp.f64 	%fd265, %fd264, %fd263, %p154;
	selp.b64 	%rd154, 35, %rd153, %p154;
	ld.global.f64 	%fd266, [%rd1+58768];
	setp.lt.f64 	%p155, %fd266, %fd265;
	selp.f64 	%fd267, %fd266, %fd265, %p155;
	selp.b64 	%rd155, 36, %rd154, %p155;
	ld.global.f64 	%fd268, [%rd1+60400];
	setp.lt.f64 	%p156, %fd268, %fd267;
	selp.f64 	%fd269, %fd268, %fd267, %p156;
	selp.b64 	%rd156, 37, %rd155, %p156;
	ld.global.f64 	%fd270, [%rd1+62032];
	setp.lt.f64 	%p157, %fd270, %fd269;
	selp.f64 	%fd271, %fd270, %fd269, %p157;
	selp.b64 	%rd157, 38, %rd156, %p157;
	ld.global.f64 	%fd272, [%rd1+63664];
	setp.lt.f64 	%p158, %fd272, %fd271;
	selp.b64 	%rd158, 39, %rd157, %p158;
	mad.lo.s64 	%rd32, %rd158, 1632, %rd1;
	mov.b64 	%rd169, 0;
$L__BB0_143:
	add.s64 	%rd159, %rd32, %rd169;
	ld.global.u8 	%rs4, [%rd159];
	add.s64 	%rd160, %rd164, %rd169;
	st.u8 	[%rd160], %rs4;
	add.s64 	%rd34, %rd169, 1;
	setp.lt.u64 	%p159, %rd169, 1631;
	mov.u64 	%rd169, %rd34;
	@%p159 bra 	$L__BB0_143;
	setp.lt.s32 	%p160, %r607, 499;
	mov.u32 	%r1092, %r1390;
	mov.u32 	%r1393, %r1391;
	@%p160 bra 	$L__BB0_122;
	ret;

}
.func  (.param .b64 func_retval0) __internal_accurate_pow(
	.param .b64 __internal_accurate_pow_param_0
)
{
	.reg .pred 	%p<8>;
	.reg .b32 	%r<46>;
	.reg .b32 	%f<3>;
	.reg .b64 	%fd<109>;

	ld.param.f64 	%fd10, [__internal_accurate_pow_param_0];
	mov.f64 	%fd11, 0d3FE0000000000000;
	{
	.reg .b32 %temp; 
	mov.b64 	{%temp, %r8}, %fd11;
	}
	{
	.reg .b32 %temp; 
	mov.b64 	{%r9, %temp}, %fd11;
	}
	shr.u32 	%r10, %r8, 20;
	setp.lt.u32 	%p1, %r8, 1048576;
	mov.f64 	%fd12, 0d4340000000000000;
	{
	.reg .b32 %temp; 
	mov.b64 	{%temp, %r11}, %fd12;
	}
	{
	.reg .b32 %temp; 
	mov.b64 	{%r12, %temp}, %fd12;
	}
	shr.u32 	%r13, %r11, 20;
	add.s32 	%r14, %r13, -54;
	selp.b32 	%r15, %r12, %r9, %p1;
	selp.b32 	%r16, %r11, %r8, %p1;
	selp.b32 	%r1, %r14, %r10, %p1;
	add.s32 	%r45, %r1, -1023;
	and.b32  	%r17, %r16, -2146435073;
	or.b32  	%r18, %r17, 1072693248;
	mov.b64 	%fd107, {%r15, %r18};
	setp.lt.u32 	%p2, %r18, 1073127583;
	@%p2 bra 	$L__BB1_2;
	{
	.reg .b32 %temp; 
	mov.b64 	{%r19, %temp}, %fd107;
	}
	{
	.reg .b32 %temp; 
	mov.b64 	{%temp, %r20}, %fd107;
	}
	add.s32 	%r21, %r20, -1048576;
	mov.b64 	%fd107, {%r19, %r21};
	add.s32 	%r45, %r1, -1022;
$L__BB1_2:
	add.f64 	%fd13, %fd107, 0dBFF0000000000000;
	add.f64 	%fd14, %fd107, 0d3FF0000000000000;
	rcp.approx.ftz.f64 	%fd15, %fd14;
	neg.f64 	%fd16, %fd14;
	fma.rn.f64 	%fd17, %fd16, %fd15, 0d3FF0000000000000;
	fma.rn.f64 	%fd18, %fd17, %fd17, %fd17;
	fma.rn.f64 	%fd19, %fd18, %fd15, %fd15;
	mul.f64 	%fd20, %fd13, %fd19;
	fma.rn.f64 	%fd21, %fd13, %fd19, %fd20;
	mul.f64 	%fd22, %fd21, %fd21;
	fma.rn.f64 	%fd23, %fd22, 0d3EB0F5FF7D2CAFE2, 0d3ED0F5D241AD3B5A;
	fma.rn.f64 	%fd24, %fd23, %fd22, 0d3EF3B20A75488A3F;
	fma.rn.f64 	%fd25, %fd24, %fd22, 0d3F1745CDE4FAECD5;
	fma.rn.f64 	%fd26, %fd25, %fd22, 0d3F3C71C7258A578B;
	fma.rn.f64 	%fd27, %fd26, %fd22, 0d3F6249249242B910;
	fma.rn.f64 	%fd28, %fd27, %fd22, 0d3F89999999999DFB;
	sub.f64 	%fd29, %fd13, %fd21;
	add.f64 	%fd30, %fd29, %fd29;
	neg.f64 	%fd31, %fd21;
	fma.rn.f64 	%fd32, %fd31, %fd13, %fd30;
	mul.f64 	%fd33, %fd19, %fd32;
	fma.rn.f64 	%fd34, %fd22, %fd28, 0d3FB5555555555555;
	mov.f64 	%fd35, 0d3FB5555555555555;
	sub.f64 	%fd36, %fd35, %fd34;
	fma.rn.f64 	%fd37, %fd22, %fd28, %fd36;
	add.f64 	%fd38, %fd37, 0dBC46A4CB00B9E7B0;
	add.f64 	%fd39, %fd34, %fd38;
	sub.f64 	%fd40, %fd34, %fd39;
	add.f64 	%fd41, %fd38, %fd40;
	mul.rn.f64 	%fd42, %fd21, %fd21;
	neg.f64 	%fd43, %fd42;
	fma.rn.f64 	%fd44, %fd21, %fd21, %fd43;
	{
	.reg .b32 %temp; 
	mov.b64 	{%r22, %temp}, %fd33;
	}
	{
	.reg .b32 %temp; 
	mov.b64 	{%temp, %r23}, %fd33;
	}
	add.s32 	%r24, %r23, 1048576;
	mov.b64 	%fd45, {%r22, %r24};
	fma.rn.f64 	%fd46, %fd21, %fd45, %fd44;
	mul.rn.f64 	%fd47, %fd42, %fd21;
	neg.f64 	%fd48, %fd47;
	fma.rn.f64 	%fd49, %fd42, %fd21, %fd48;
	fma.rn.f64 	%fd50, %fd42, %fd33, %fd49;
	fma.rn.f64 	%fd51, %fd46, %fd21, %fd50;
	mul.rn.f64 	%fd52, %fd39, %fd47;
	neg.f64 	%fd53, %fd52;
	fma.rn.f64 	%fd54, %fd39, %fd47, %fd53;
	fma.rn.f64 	%fd55, %fd39, %fd51, %fd54;
	fma.rn.f64 	%fd56, %fd41, %fd47, %fd55;
	add.f64 	%fd57, %fd52, %fd56;
	sub.f64 	%fd58, %fd52, %fd57;
	add.f64 	%fd59, %fd56, %fd58;
	add.f64 	%fd60, %fd21, %fd57;
	sub.f64 	%fd61, %fd21, %fd60;
	add.f64 	%fd62, %fd57, %fd61;
	add.f64 	%fd63, %fd59, %fd62;
	add.f64 	%fd64, %fd33, %fd63;
	add.f64 	%fd65, %fd60, %fd64;
	sub.f64 	%fd66, %fd60, %fd65;
	add.f64 	%fd67, %fd64, %fd66;
	xor.b32  	%r25, %r45, -2147483648;
	mov.b32 	%r26, 1127219200;
	mov.b64 	%fd68, {%r25, %r26};
	mov.b32 	%r27, -2147483648;
	mov.b64 	%fd69, {%r27, %r26};
	sub.f64 	%fd70, %fd68, %fd69;
	fma.rn.f64 	%fd71, %fd70, 0d3FE62E42FEFA39EF, %fd65;
	fma.rn.f64 	%fd72, %fd70, 0dBFE62E42FEFA39EF, %fd71;
	sub.f64 	%fd73, %fd72, %fd65;
	sub.f64 	%fd74, %fd67, %fd73;
	fma.rn.f64 	%fd75, %fd70, 0d3C7ABC9E3B39803F, %fd74;
	add.f64 	%fd76, %fd71, %fd75;
	sub.f64 	%fd77, %fd71, %fd76;
	add.f64 	%fd78, %fd75, %fd77;
	{
	.reg .b32 %temp; 
	mov.b64 	{%temp, %r28}, %fd10;
	}
	{
	.reg .b32 %temp; 
	mov.b64 	{%r29, %temp}, %fd10;
	}
	shl.b32 	%r30, %r28, 1;
	setp.gt.u32 	%p3, %r30, -33554433;
	and.b32  	%r31, %r28, -15728641;
	selp.b32 	%r32, %r31, %r28, %p3;
	mov.b64 	%fd79, {%r29, %r32};
	mul.rn.f64 	%fd80, %fd76, %fd79;
	neg.f64 	%fd81, %fd80;
	fma.rn.f64 	%fd82, %fd76, %fd79, %fd81;
	fma.rn.f64 	%fd83, %fd78, %fd79, %fd82;
	add.f64 	%fd4, %fd80, %fd83;
	sub.f64 	%fd84, %fd80, %fd4;
	add.f64 	%fd5, %fd83, %fd84;
	fma.rn.f64 	%fd85, %fd4, 0d3FF71547652B82FE, 0d4338000000000000;
	{
	.reg .b32 %temp; 
	mov.b64 	{%r5, %temp}, %fd85;
	}
	mov.f64 	%fd86, 0dC338000000000000;
	add.rn.f64 	%fd87, %fd85, %fd86;
	fma.rn.f64 	%fd88, %fd87, 0dBFE62E42FEFA39EF, %fd4;
	fma.rn.f64 	%fd89, %fd87, 0dBC7ABC9E3B39803F, %fd88;
	fma.rn.f64 	%fd90, %fd89, 0d3E5ADE1569CE2BDF, 0d3E928AF3FCA213EA;
	fma.rn.f64 	%fd91, %fd90, %fd89, 0d3EC71DEE62401315;
	fma.rn.f64 	%fd92, %fd91, %fd89, 0d3EFA01997C89EB71;
	fma.rn.f64 	%fd93, %fd92, %fd89, 0d3F2A01A014761F65;
	fma.rn.f64 	%fd94, %fd93, %fd89, 0d3F56C16C1852B7AF;
	fma.rn.f64 	%fd95, %fd94, %fd89, 0d3F81111111122322;
	fma.rn.f64 	%fd96, %fd95, %fd89, 0d3FA55555555502A1;
	fma.rn.f64 	%fd97, %fd96, %fd89, 0d3FC5555555555511;
	fma.rn.f64 	%fd98, %fd97, %fd89, 0d3FE000000000000B;
	fma.rn.f64 	%fd99, %fd98, %fd89, 0d3FF0000000000000;
	fma.rn.f64 	%fd100, %fd99, %fd89, 0d3FF0000000000000;
	{
	.reg .b32 %temp; 
	mov.b64 	{%r6, %temp}, %fd100;
	}
	{
	.reg .b32 %temp; 
	mov.b64 	{%temp, %r7}, %fd100;
	}
	shl.b32 	%r33, %r5, 20;
	add.s32 	%r34, %r33, %r7;
	mov.b64 	%fd108, {%r6, %r34};
	{
	.reg .b32 %temp; 
	mov.b64 	{%temp, %r35}, %fd4;
	}
	mov.b32 	%f2, %r35;
	abs.f32 	%f1, %f2;
	setp.lt.f32 	%p4, %f1, 0f4086232B;
	@%p4 bra 	$L__BB1_5;
	setp.lt.f64 	%p5, %fd4, 0d0000000000000000;
	add.f64 	%fd101, %fd4, 0d7FF0000000000000;
	selp.f64 	%fd108, 0d0000000000000000, %fd101, %p5;
	setp.geu.f32 	%p6, %f1, 0f40874800;
	@%p6 bra 	$L__BB1_5;
	shr.u32 	%r36, %r5, 31;
	add.s32 	%r37, %r5, %r36;
	shr.s32 	%r38, %r37, 1;
	shl.b32 	%r39, %r38, 20;
	add.s32 	%r40, %r7, %r39;
	mov.b64 	%fd102, {%r6, %r40};
	sub.s32 	%r41, %r5, %r38;
	shl.b32 	%r42, %r41, 20;
	add.s32 	%r43, %r42, 1072693248;
	mov.b32 	%r44, 0;
	mov.b64 	%fd103, {%r44, %r43};
	mul.f64 	%fd108, %fd103, %fd102;
$L__BB1_5:
	abs.f64 	%fd104, %fd108;
	setp.eq.f64 	%p7, %fd104, 0d7FF0000000000000;
	fma.rn.f64 	%fd105, %fd108, %fd5, %fd108;
	selp.f64 	%fd106, %fd108, %fd105, %p7;
	st.param.f64 	[func_retval0], %fd106;
	ret;

}


// ===== COMPILED SASS (sm_100) =====

	.target	sm_100

	.elftype	@"ET_EXEC"


//--------------------- .note.nv.tkinfo           --------------------------
	.section	.note.nv.tkinfo,"",@"SHT_NOTE"
	.sectionflags	@"SHF_NOTE_NV_TKINFO"
	.tkinfo
        /*0018*/ 	.word	0x00000002
        /*0030*/ 	.string	""
        /*0030*/ 	.string	"ptxas"
        /*0030*/ 	.string	"Cuda compilation tools, release 13.0, V13.0.88"
        /*0030*/ 	.string	"Build cuda_13.0.r13.0/compiler.36424714_0"
        /*0030*/ 	.string	"-arch sm_100 -m 64 "



//--------------------- .note.nv.cuinfo           --------------------------
	.section	.note.nv.cuinfo,"",@"SHT_NOTE"
	.sectionflags	@"SHF_NOTE_NV_CUINFO"
        /*0018*/ 	.short	0x0002
        /*001a*/ 	.short	0x0064
        /*001c*/ 	.short	0x0082
	.zero		2


//--------------------- .nv.info                  --------------------------
	.section	.nv.info,"",@"SHT_CUDA_INFO"
	.align	4


	//----- nvinfo : EIATTR_REGCOUNT
	.align		4
        /*0000*/ 	.byte	0x04, 0x2f
        /*0002*/ 	.short	(.L_11 - .L_10)
	.align		4
.L_10:
        /*0004*/ 	.word	index@(_Z8run_batsjP3batS0_)
        /*0008*/ 	.word	0x0000002c


	//----- nvinfo : EIATTR_FRAME_SIZE
	.align		4
.L_11:
        /*000c*/ 	.byte	0x04, 0x11
        /*000e*/ 	.short	(.L_13 - .L_12)
	.align		4
.L_12:
        /*0010*/ 	.word	index@($_Z8run_batsjP3batS0_$__internal_accurate_pow)
        /*0014*/ 	.word	0x00000030


	//----- nvinfo : EIATTR_FRAME_SIZE
	.align		4
.L_13:
        /*0018*/ 	.byte	0x04, 0x11
        /*001a*/ 	.short	(.L_15 - .L_14)
	.align		4
.L_14:
        /*001c*/ 	.word	index@(_Z8run_batsjP3batS0_)
        /*0020*/ 	.word	0x00000030


	//----- nvinfo : EIATTR_MIN_STACK_SIZE
	.align		4
.L_15:
        /*0024*/ 	.byte	0x04, 0x12
        /*0026*/ 	.short	(.L_17 - .L_16)
	.align		4
.L_16:
        /*0028*/ 	.word	index@(_Z8run_batsjP3batS0_)
        /*002c*/ 	.word	0x00000030
.L_17:


//--------------------- .nv.compat                --------------------------
	.section	.nv.compat,"",@"SHT_CUDA_COMPAT_INFO"
	.align	4
        /*0000*/ 	.byte	0x02, 0x09, 0x00, 0x00, 0x02, 0x02, 0x01, 0x00, 0x02, 0x05, 0x05, 0x00, 0x03, 0x07, 0x01, 0x01
        /*0010*/ 	.byte	0x02, 0x03, 0x00, 0x00, 0x02, 0x06, 0x01, 0x00, 0x04, 0x0b, 0x08, 0x00, 0x01, 0x00, 0x00, 0x00
        /*0020*/ 	.byte	0x00, 0x00, 0x00, 0x00


//--------------------- .nv.info._Z8run_batsjP3batS0_ --------------------------
	.section	.nv.info._Z8run_batsjP3batS0_,"",@"SHT_CUDA_INFO"
	.sectionflags	@""
	.align	4


	//----- nvinfo : EIATTR_CUDA_API_VERSION
	.align		4
        /*0000*/ 	.byte	0x04, 0x37
        /*0002*/ 	.short	(.L_19 - .L_18)
.L_18:
        /*0004*/ 	.word	0x00000082


	//----- nvinfo : EIATTR_KPARAM_INFO
	.align		4
.L_19:
        /*0008*/ 	.byte	0x04, 0x17
        /*000a*/ 	.short	(.L_21 - .L_20)
.L_20:
        /*000c*/ 	.word	0x00000000
        /*0010*/ 	.short	0x0002
        /*0012*/ 	.short	0x0010
        /*0014*/ 	.byte	0x00, 0xf5, 0x21, 0x00


	//----- nvinfo : EIATTR_KPARAM_INFO
	.align		4
.L_21:
        /*0018*/ 	.byte	0x04, 0x17
        /*001a*/ 	.short	(.L_23 - .L_22)
.L_22:
        /*001c*/ 	.word	0x00000000
        /*0020*/ 	.short	0x0001
        /*0022*/ 	.short	0x0008
        /*0024*/ 	.byte	0x00, 0xf5, 0x21, 0x00


	//----- nvinfo : EIATTR_KPARAM_INFO
	.align		4
.L_23:
        /*0028*/ 	.byte	0x04, 0x17
        /*002a*/ 	.short	(.L_25 - .L_24)
.L_24:
        /*002c*/ 	.word	0x00000000
        /*0030*/ 	.short	0x0000
        /*0032*/ 	.short	0x0000
        /*0034*/ 	.byte	0x00, 0xf0, 0x11, 0x00


	//----- nvinfo : EIATTR_SPARSE_MMA_MASK
	.align		4
.L_25:
        /*0038*/ 	.byte	0x03, 0x50
        /*003a*/ 	.short	0x0000


	//----- nvinfo : EIATTR_MAXREG_COUNT
	.align		4
        /*003c*/ 	.byte	0x03, 0x1b
        /*003e*/ 	.short	0x00ff


	//----- nvinfo : EIATTR_NUM_BARRIERS
	.align		4
        /*0040*/ 	.byte	0x02, 0x4c
        /*0042*/ 	.byte	0x01
	.zero		1


	//----- nvinfo : EIATTR_EXTERNS
	.align		4
        /*0044*/ 	.byte	0x04, 0x0f
        /*0046*/ 	.short	(.L_27 - .L_26)


	//   ....[0]....
	.align		4
.L_26:
        /*0048*/ 	.word	index@(vprintf)


	//   ....[1]....
	.align		4
        /*004c*/ 	.word	index@(malloc)


	//----- nvinfo : EIATTR_MERCURY_ISA_VERSION
	.align		4
.L_27:
        /*0050*/ 	.byte	0x03, 0x5f
        /*0052*/ 	.short	0x0101


	//----- nvinfo : EIATTR_VRC_CTA_INIT_COUNT
	.align		4
        /*0054*/ 	.byte	0x02, 0x4a
	.zero		1
	.zero		1


	//----- nvinfo : EIATTR_SYSCALL_OFFSETS
	.align		4
        /*0058*/ 	.byte	0x04, 0x46
        /*005a*/ 	.short	(.L_29 - .L_28)


	//   ....[0]....
.L_28:
        /*005c*/ 	.word	0x00002750


	//   ....[1]....
        /*0060*/ 	.word	0x0000a220


	//----- nvinfo : EIATTR_EXIT_INSTR_OFFSETS
	.align		4
.L_29:
        /*0064*/ 	.byte	0x04, 0x1c
        /*0066*/ 	.short	(.L_31 - .L_30)


	//   ....[0]....
.L_30:
        /*0068*/ 	.word	0x0000c6d0


	//----- nvinfo : EIATTR_CRS_STACK_SIZE
	.align		4
.L_31:
        /*006c*/ 	.byte	0x04, 0x1e
        /*006e*/ 	.short	(.L_33 - .L_32)
.L_32:
        /*0070*/ 	.word	0x00000000


	//----- nvinfo : EIATTR_CBANK_PARAM_SIZE
	.align		4
.L_33:
        /*0074*/ 	.byte	0x03, 0x19
        /*0076*/ 	.short	0x0018


	//----- nvinfo : EIATTR_PARAM_CBANK
	.align		4
        /*0078*/ 	.byte	0x04, 0x0a
        /*007a*/ 	.short	(.L_35 - .L_34)
	.align		4
.L_34:
        /*007c*/ 	.word	index@(.nv.constant0._Z8run_batsjP3batS0_)
        /*0080*/ 	.short	0x0380
        /*0082*/ 	.short	0x0018


	//----- nvinfo : EIATTR_SW_WAR
	.align		4
.L_35:
        /*0084*/ 	.byte	0x04, 0x36
        /*0086*/ 	.short	(.L_37 - .L_36)
.L_36:
        /*0088*/ 	.word	0x00000008
.L_37:


//--------------------- .nv.callgraph             --------------------------
	.section	.nv.callgraph,"",@"SHT_CUDA_CALLGRAPH"
	.align	4
	.sectionentsize	8
	.align		4
        /*0000*/ 	.word	0x00000000
	.align		4
        /*0004*/ 	.word	0xffffffff
	.align		4
        /*0008*/ 	.word	index@(_Z8run_batsjP3batS0_)
	.align		4
        /*000c*/ 	.word	index@(vprintf)
	.align		4
        /*0010*/ 	.word	index@(_Z8run_batsjP3batS0_)
	.align		4
        /*0014*/ 	.word	index@(malloc)
	.align		4
        /*0018*/ 	.word	0x00000000
	.align		4
        /*001c*/ 	.word	0xfffffffe
	.align		4
        /*0020*/ 	.word	0x00000000
	.align		4
        /*0024*/ 	.word	0xfffffffd
	.align		4
        /*0028*/ 	.word	0x00000000
	.align		4
        /*002c*/ 	.word	0xfffffffc


//--------------------- .nv.constant4             --------------------------
	.section	.nv.constant4,"a",@progbits
	.align	8
	.align		8
.nv.constant4:
        /*0000*/ 	.dword	vprintf
	.align		8
        /*0008*/ 	.dword	malloc
	.align		8
        /*0010*/ 	.dword	precalc_xorwow_matrix
	.align		8
        /*0018*/ 	.dword	precalc_xorwow_offset_matrix
	.align		8
        /*0020*/ 	.dword	mrg32k3aM1
	.align		8
        /*0028*/ 	.dword	mrg32k3aM2
	.align		8
        /*0030*/ 	.dword	mrg32k3aM1SubSeq
	.align		8
        /*0038*/ 	.dword	mrg32k3aM2SubSeq
	.align		8
        /*0040*/ 	.dword	mrg32k3aM1Seq
	.align		8
        /*0048*/ 	.dword	mrg32k3aM2Seq
	.align		8
        /*0050*/ 	.dword	$str$5


//--------------------- .nv.constant3             --------------------------
	.section	.nv.constant3,"a",@progbits
	.align	8
.nv.constant3:
	.type		__cr_lgamma_table,@object
	.size		__cr_lgamma_table,(.L_8 - __cr_lgamma_table)
__cr_lgamma_table:
        /*0000*/ 	.byte	0x00, 0x00, 0x00, 0x00, 0x00, 0x00, 0x00, 0x00, 0x00, 0x00, 0x00, 0x00, 0x00, 0x00, 0x00, 0x00
        /*0010*/ 	.byte	0xef, 0x39, 0xfa, 0xfe, 0x42, 0x2e, 0xe6, 0x3f, 0x02, 0x20, 0x2a, 0xfa, 0x0b, 0xab, 0xfc, 0x3f
        /*0020*/ 	.byte	0xf9, 0x2c, 0x92, 0x7c, 0xa7, 0x6c, 0x09, 0x40, 0xc9, 0x79, 0x44, 0x3c, 0x64, 0x26, 0x13, 0x40
        /*0030*/ 	.byte	0xca, 0x01, 0xcf, 0x3a, 0x27, 0x51, 0x1a, 0x40, 0x30, 0xcc, 0x2d, 0xf3, 0xe1, 0x0c, 0x21, 0x40
        /*0040*/ 	.byte	0x0d, 0xb7, 0xfc, 0x82, 0x8e, 0x35, 0x25, 0x40
.L_8:


//--------------------- .text._Z8run_batsjP3batS0_ --------------------------
	.section	.text._Z8run_batsjP3batS0_,"ax",@progbits
	.align	128
        .global         _Z8run_batsjP3batS0_
        .type           _Z8run_batsjP3batS0_,@function
        .size           _Z8run_batsjP3batS0_,(.L_x_30 - _Z8run_batsjP3batS0_)
        .other          _Z8run_batsjP3batS0_,@"STO_CUDA_ENTRY STV_DEFAULT"
_Z8run_batsjP3batS0_:
.text._Z8run_batsjP3batS0_:
[----:B------:R-:W0:Y:S08]  /*0000*/  LDC R1, c[0x0][0x37c] ;  /* 0x0000df00ff017b82 */ /* 0x000e300000000800 */
[----:B------:R-:W1:Y:S01]  /*0010*/  LDC R24, c[0x0][0x380] ;  /* 0x0000e000ff187b82 */ /* 0x000e620000000800 */
[----:B------:R-:W2:Y:S01]  /*0020*/  S2R R0, SR_TID.X ;  /* 0x0000000000007919 */ /* 0x000ea20000002100 */
[----:B0-----:R-:W-:Y:S01]  /*0030*/  VIADD R1, R1, 0xffffffd0 ;  /* 0xffffffd001017836 */ /* 0x001fe20000000000 */
[----:B------:R-:W0:Y:S01]  /*0040*/  LDCU.64 UR36, c[0x0][0x358] ;  /* 0x00006b00ff2477ac */ /* 0x000e220008000a00 */
[----:B------:R-:W-:Y:S01]  /*0050*/  IMAD.MOV.U32 R7, RZ, RZ, -0x75bd8fc ;  /* 0xf8a42704ff077424 */ /* 0x000fe200078e00ff */
[----:B------:R-:W-:Y:S01]  /*0060*/  BSSY.RECONVERGENT B0, `(.L_x_0) ;  /* 0x0000264000007945 */ /* 0x000fe20003800200 */
[----:B------:R-:W-:-:S02]  /*0070*/  IMAD.MOV.U32 R4, RZ, RZ, -0x23270784 ;  /* 0xdcd8f87cff047424 */ /* 0x000fc400078e00ff */
[----:B------:R-:W-:Y:S02]  /*0080*/  IMAD.MOV.U32 R27, RZ, RZ, -0x75bd8fc ;  /* 0xf8a42704ff1b7424 */ /* 0x000fe400078e00ff */
[----:B------:R-:W-:Y:S01]  /*0090*/  IMAD.MOV.U32 R22, RZ, RZ, -0x23270784 ;  /* 0xdcd8f87cff167424 */ /* 0x000fe200078e00ff */
[----:B-1----:R-:W-:-:S05]  /*00a0*/  LOP3.LUT R24, R24, 0xaad26b49, RZ, 0x3c, !PT ;  /* 0xaad26b4918187812 */ /* 0x002fca00078e3cff */
[----:B------:R-:W-:-:S04]  /*00b0*/  IMAD R24, R24, 0x4182bed5, RZ ;  /* 0x4182bed518187824 */ /* 0x000fc800078e02ff */
[C---:B------:R-:W-:Y:S01]  /*00c0*/  VIADD R23, R24.reuse, 0x583f19 ;  /* 0x00583f1918177836 */ /* 0x040fe20000000000 */
[C---:B------:R-:W-:Y:S01]  /*00d0*/  LOP3.LUT R26, R24.reuse, 0x159a55e5, RZ, 0x3c, !PT ;  /* 0x159a55e5181a7812 */ /* 0x040fe200078e3cff */
[----:B------:R-:W-:Y:S01]  /*00e0*/  VIADD R2, R24, 0xd9f6dc18 ;  /* 0xd9f6dc1818027836 */ /* 0x000fe20000000000 */
[----:B--2---:R-:W-:Y:S01]  /*00f0*/  ISETP.NE.AND P0, PT, R0, RZ, PT ;  /* 0x000000ff0000720c */ /* 0x004fe20003f05270 */
[----:B------:R-:W-:Y:S02]  /*0100*/  VIADD R3, R24, 0x75bcd15 ;  /* 0x075bcd1518037836 */ /* 0x000fe40000000000 */
[----:B------:R-:W-:Y:S02]  /*0110*/  IMAD.MOV.U32 R6, RZ, RZ, R26 ;  /* 0x000000ffff067224 */ /* 0x000fe400078e001a */
[----:B------:R-:W-:Y:S01]  /*0120*/  IMAD.MOV.U32 R5, RZ, RZ, R23 ;  /* 0x000000ffff057224 */ /* 0x000fe200078e0017 */
[----:B------:R1:W-:Y:S04]  /*0130*/  STL.64 [R1], R2 ;  /* 0x0000000201007387 */ /* 0x0003e80000100a00 */
[----:B------:R1:W-:Y:S04]  /*0140*/  STL.64 [R1+0x8], R6 ;  /* 0x0000080601007387 */ /* 0x0003e80000100a00 */
[----:B------:R1:W-:Y:S01]  /*0150*/  STL.64 [R1+0x10], R4 ;  /* 0x0000100401007387 */ /* 0x0003e20000100a00 */
[----:B0-----:R-:W-:Y:S05]  /*0160*/  @!P0 BRA `(.L_x_1) ;  /* 0x00000024004c8947 */ /* 0x001fea0003800000 */
[----:B-1----:R-:W-:Y:S01]  /*0170*/  IMAD.MOV.U32 R2, RZ, RZ, R0 ;  /* 0x000000ffff027224 */ /* 0x002fe200078e0000 */
[----:B------:R-:W-:Y:S01]  /*0180*/  CS2R R6, SRZ ;  /* 0x0000000000067805 */ /* 0x000fe2000001ff00 */
[----:B------:R-:W-:Y:S02]  /*0190*/  IMAD.MOV.U32 R27, RZ, RZ, -0x75bd8fc ;  /* 0xf8a42704ff1b7424 */ /* 0x000fe400078e00ff */
[----:B------:R-:W-:-:S07]  /*01a0*/  IMAD.MOV.U32 R22, RZ, RZ, -0x23270784 ;  /* 0xdcd8f87cff167424 */ /* 0x000fce00078e00ff */
.L_x_10:
[----:B------:R-:W-:Y:S01]  /*01b0*/  LOP3.LUT R0, R2, 0x3, RZ, 0xc0, !PT ;  /* 0x0000000302007812 */ /* 0x000fe200078ec0ff */
[----:B------:R-:W-:Y:S03]  /*01c0*/  BSSY.RECONVERGENT B1, `(.L_x_2) ;  /* 0x0000247000017945 */ /* 0x000fe60003800200 */
[----:B------:R-:W-:-:S04]  /*01d0*/  ISETP.NE.U32.AND P0, PT, R0, RZ, PT ;  /* 0x000000ff0000720c */ /* 0x000fc80003f05070 */
[----:B------:R-:W-:-:S13]  /*01e0*/  ISETP.NE.AND.EX P0, PT, RZ, RZ, PT, P0 ;  /* 0x000000ffff00720c */ /* 0x000fda0003f05300 */
[----:B0-----:R-:W-:Y:S05]  /*01f0*/  @!P0 BRA `(.L_x_3) ;  /* 0x00000024000c8947 */ /* 0x001fea0003800000 */
[----:B------:R-:W0:Y:S01]  /*0200*/  LDC.64 R4, c[0x4][0x10] ;  /* 0x01000400ff047b82 */ /* 0x000e220000000a00 */
[----:B------:R-:W-:Y:S01]  /*0210*/  IMAD.MOV.U32 R0, RZ, RZ, RZ ;  /* 0x000000ffff007224 */ /* 0x000fe200078e00ff */
[----:B------:R-:W-:Y:S02]  /*0220*/  CS2R R22, SRZ ;  /* 0x0000000000167805 */ /* 0x000fe4000001ff00 */
[----:B------:R-:W-:Y:S01]  /*0230*/  CS2R R26, SRZ ;  /* 0x00000000001a7805 */ /* 0x000fe2000001ff00 */
[----:B------:R-:W-:Y:S02]  /*0240*/  IMAD.MOV.U32 R3, RZ, RZ, RZ ;  /* 0x000000ffff037224 */ /* 0x000fe400078e00ff */
[----:B0-----:R-:W-:-:S07]  /*0250*/  IMAD.WIDE.U32 R4, R6, 0xc80, R4 ;  /* 0x00000c8006047825 */ /* 0x001fce00078e0004 */
.L_x_5:
[----:B------:R-:W-:-:S06]  /*0260*/  IMAD R10, R0, 0x4, R1 ;  /* 0x00000004000a7824 */ /* 0x000fcc00078e0201 */
[----:B------:R-:W5:Y:S01]  /*0270*/  LDL R10, [R10+0x4] ;  /* 0x000004000a0a7983 */ /* 0x000f620000100800 */
[----:B------:R-:W-:-:S05]  /*0280*/  UMOV UR4, URZ ;  /* 0x000000ff00047c82 */ /* 0x000fca0008000000 */
.L_x_4:
[----:B-----5:R-:W-:Y:S01]  /*0290*/  SHF.R.U32.HI R25, RZ, UR4, R10 ;  /* 0x00000004ff197c19 */ /* 0x020fe2000801160a */
[----:B------:R-:W-:-:S03]  /*02a0*/  IMAD.SHL.U32 R8, R0, 0x20, RZ ;  /* 0x0000002000087824 */ /* 0x000fc600078e00ff */
[----:B------:R-:W-:Y:S01]  /*02b0*/  LOP3.LUT R9, R25, 0x1, RZ, 0xc0, !PT ;  /* 0x0000000119097812 */ /* 0x000fe200078ec0ff */
[----:B------:R-:W-:-:S03]  /*02c0*/  VIADD R8, R8, UR4 ;  /* 0x0000000408087c36 */ /* 0x000fc60008000000 */
[----:B------:R-:W-:Y:S01]  /*02d0*/  ISETP.NE.U32.AND P0, PT, R9, 0x1, PT ;  /* 0x000000010900780c */ /* 0x000fe20003f05070 */
[----:B------:R-:W-:-:S03]  /*02e0*/  IMAD R9, R8, 0x5, RZ ;  /* 0x0000000508097824 */ /* 0x000fc600078e02ff */
[----:B------:R-:W-:Y:S01]  /*02f0*/  R2P PR, R25, 0x7e ;  /* 0x0000007e19007804 */ /* 0x000fe20000000000 */
[----:B------:R-:W-:-:S08]  /*0300*/  IMAD.WIDE.U32 R8, R9, 0x4, R4 ;  /* 0x0000000409087825 */ /* 0x000fd000078e0004 */
[----:B------:R-:W2:Y:S04]  /*0310*/  @!P0 LDG.E R14, desc[UR36][R8.64+0x10] ;  /* 0x00001024080e8981 */ /* 0x000ea8000c1e1900 */
[----:B------:R-:W3:Y:S04]  /*0320*/  @P1 LDG.E R16, desc[UR36][R8.64+0x24] ;  /* 0x0000242408101981 */ /* 0x000ee8000c1e1900 */
[----:B------:R-:W4:Y:S04]  /*0330*/  @!P0 LDG.E R12, desc[UR36][R8.64] ;  /* 0x00000024080c8981 */ /* 0x000f28000c1e1900 */
[----:B------:R-:W4:Y:S04]  /*0340*/  @P2 LDG.E R18, desc[UR36][R8.64+0x38] ;  /* 0x0000382408122981 */ /* 0x000f28000c1e1900 */
[----:B------:R-:W4:Y:S04]  /*0350*/  @P3 LDG.E R20, desc[UR36][R8.64+0x4c] ;  /* 0x00004c2408143981 */ /* 0x000f28000c1e1900 */
[----:B------:R-:W4:Y:S04]  /*0360*/  @P4 LDG.E R28, desc[UR36][R8.64+0x60] ;  /* 0x00006024081c4981 */ /* 0x000f28000c1e1900 */
[----:B------:R-:W4:Y:S04]  /*0370*/  @!P0 LDG.E R11, desc[UR36][R8.64+0x4] ;  /* 0x00000424080b8981 */ /* 0x000f28000c1e1900 */
[----:B------:R-:W4:Y:S04]  /*0380*/  @!P0 LDG.E R13, desc[UR36][R8.64+0xc] ;  /* 0x00000c24080d8981 */ /* 0x000f28000c1e1900 */
[----:B------:R-:W4:Y:S04]  /*0390*/  @P1 LDG.E R15, desc[UR36][R8.64+0x18] ;  /* 0x00001824080f1981 */ /* 0x000f28000c1e1900 */
[----:B------:R-:W4:Y:S04]  /*03a0*/  @P1 LDG.E R17, desc[UR36][R8.64+0x20] ;  /* 0x0000202408111981 */ /* 0x000f28000c1e1900 */
[----:B------:R-:W4:Y:S04]  /*03b0*/  @P5 LDG.E R32, desc[UR36][R8.64+0x74] ;  /* 0x0000742408205981 */ /* 0x000f28000c1e1900 */
[----:B------:R-:W4:Y:S04]  /*03c0*/  @P2 LDG.E R19, desc[UR36][R8.64+0x2c] ;  /* 0x00002c2408132981 */ /* 0x000f28000c1e1900 */
[----:B------:R-:W4:Y:S04]  /*03d0*/  @P2 LDG.E R21, desc[UR36][R8.64+0x34] ;  /* 0x0000342408152981 */ /* 0x000f28000c1e1900 */
[----:B------:R-:W4:Y:S04]  /*03e0*/  @P6 LDG.E R34, desc[UR36][R8.64+0x88] ;  /* 0x0000882408226981 */ /* 0x000f28000c1e1900 */
[----:B------:R-:W4:Y:S04]  /*03f0*/  @P3 LDG.E R29, desc[UR36][R8.64+0x40] ;  /* 0x00004024081d3981 */ /* 0x000f28000c1e1900 */
[----:B------:R-:W4:Y:S04]  /*0400*/  @P3 LDG.E R30, desc[UR36][R8.64+0x44] ;  /* 0x00004424081e3981 */ /* 0x000f28000c1e1900 */
[----:B------:R-:W4:Y:S01]  /*0410*/  @P3 LDG.E R31, desc[UR36][R8.64+0x48] ;  /* 0x00004824081f3981 */ /* 0x000f22000c1e1900 */
[----:B--2---:R-:W-:-:S03]  /*0420*/  @!P0 LOP3.LUT R23, R23, R14, RZ, 0x3c, !PT ;  /* 0x0000000e17178212 */ /* 0x004fc600078e3cff */
[----:B------:R-:W2:Y:S01]  /*0430*/  @P1 LDG.E R14, desc[UR36][R8.64+0x14] ;  /* 0x00001424080e1981 */ /* 0x000ea2000c1e1900 */
[----:B---3--:R-:W-:-:S03]  /*0440*/  @P1 LOP3.LUT R23, R23, R16, RZ, 0x3c, !PT ;  /* 0x0000001017171212 */ /* 0x008fc600078e3cff */
[----:B------:R-:W3:Y:S01]  /*0450*/  @P1 LDG.E R16, desc[UR36][R8.64+0x1c] ;  /* 0x00001c2408101981 */ /* 0x000ee2000c1e1900 */
[----:B----4-:R-:W-:-:S03]  /*0460*/  @!P0 LOP3.LUT R3, R3, R12, RZ, 0x3c, !PT ;  /* 0x0000000c03038212 */ /* 0x010fc600078e3cff */
[----:B------:R-:W4:Y:S01]  /*0470*/  @!P0 LDG.E R12, desc[UR36][R8.64+0x8] ;  /* 0x00000824080c8981 */ /* 0x000f22000c1e1900 */
[----:B------:R-:W-:-:S03]  /*0480*/  @P2 LOP3.LUT R23, R23, R18, RZ, 0x3c, !PT ;  /* 0x0000001217172212 */ /* 0x000fc600078e3cff */
[----:B------:R-:W3:Y:S01]  /*0490*/  @P2 LDG.E R18, desc[UR36][R8.64+0x28] ;  /* 0x0000282408122981 */ /* 0x000ee2000c1e1900 */
[----:B------:R-:W-:-:S03]  /*04a0*/  @P3 LOP3.LUT R23, R23, R20, RZ, 0x3c, !PT ;  /* 0x0000001417173212 */ /* 0x000fc600078e3cff */
[----:B------:R-:W3:Y:S01]  /*04b0*/  @P2 LDG.E R20, desc[UR36][R8.64+0x30] ;  /* 0x0000302408142981 */ /* 0x000ee2000c1e1900 */
[----:B------:R-:W-:-:S03]  /*04c0*/  @P4 LOP3.LUT R23, R23, R28, RZ, 0x3c, !PT ;  /* 0x0000001c17174212 */ /* 0x000fc600078e3cff */
[----:B------:R-:W3:Y:S01]  /*04d0*/  @P3 LDG.E R28, desc[UR36][R8.64+0x3c] ;  /* 0x00003c24081c3981 */ /* 0x000ee2000c1e1900 */
[----:B------:R-:W-:-:S03]  /*04e0*/  @!P0 LOP3.LUT R26, R26, R11, RZ, 0x3c, !PT ;  /* 0x0000000b1a1a8212 */ /* 0x000fc600078e3cff */
[----:B------:R-:W3:Y:S01]  /*04f0*/  @P4 LDG.E R11, desc[UR36][R8.64+0x54] ;  /* 0x00005424080b4981 */ /* 0x000ee2000c1e1900 */
[----:B------:R-:W-:-:S03]  /*0500*/  @!P0 LOP3.LUT R22, R22, R13, RZ, 0x3c, !PT ;  /* 0x0000000d16168212 */ /* 0x000fc600078e3cff */
[----:B------:R-:W3:Y:S01]  /*0510*/  @P4 LDG.E R13, desc[UR36][R8.64+0x5c] ;  /* 0x00005c24080d4981 */ /* 0x000ee2000c1e1900 */
[----:B------:R-:W-:-:S03]  /*0520*/  @P1 LOP3.LUT R26, R26, R15, RZ, 0x3c, !PT ;  /* 0x0000000f1a1a1212 */ /* 0x000fc600078e3cff */
[----:B------:R-:W3:Y:S01]  /*0530*/  @P5 LDG.E R15, desc[UR36][R8.64+0x68] ;  /* 0x00006824080f5981 */ /* 0x000ee2000c1e1900 */
[----:B------:R-:W-:-:S03]  /*0540*/  @P1 LOP3.LUT R22, R22, R17, RZ, 0x3c, !PT ;  /* 0x0000001116161212 */ /* 0x000fc600078e3cff */
[----:B------:R-:W3:Y:S01]  /*0550*/  @P5 LDG.E R17, desc[UR36][R8.64+0x70] ;  /* 0x0000702408115981 */ /* 0x000ee2000c1e1900 */
[----:B------:R-:W-:Y:S02]  /*0560*/  @P5 LOP3.LUT R23, R23, R32, RZ, 0x3c, !PT ;  /* 0x0000002017175212 */ /* 0x000fe400078e3cff */
[----:B------:R-:W-:Y:S02]  /*0570*/  @P2 LOP3.LUT R26, R26, R19, RZ, 0x3c, !PT ;  /* 0x000000131a1a2212 */ /* 0x000fe400078e3cff */
[----:B------:R-:W3:Y:S01]  /*0580*/  @P6 LDG.E R19, desc[UR36][R8.64+0x7c] ;  /* 0x00007c2408136981 */ /* 0x000ee2000c1e1900 */
[----:B------:R-:W-:-:S03]  /*0590*/  @P2 LOP3.LUT R22, R22, R21, RZ, 0x3c, !PT ;  /* 0x0000001516162212 */ /* 0x000fc600078e3cff */
[----:B------:R-:W3:Y:S01]  /*05a0*/  @P6 LDG.E R21, desc[UR36][R8.64+0x84] ;  /* 0x0000842408156981 */ /* 0x000ee2000c1e1900 */
[----:B------:R-:W-:Y:S02]  /*05b0*/  @P6 LOP3.LUT R23, R23, R34, RZ, 0x3c, !PT ;  /* 0x0000002217176212 */ /* 0x000fe400078e3cff */
[----:B------:R-:W-:Y:S02]  /*05c0*/  @P3 LOP3.LUT R26, R26, R29, RZ, 0x3c, !PT ;  /* 0x0000001d1a1a3212 */ /* 0x000fe400078e3cff */
[----:B------:R-:W-:Y:S02]  /*05d0*/  @P3 LOP3.LUT R22, R22, R31, RZ, 0x3c, !PT ;  /* 0x0000001f16163212 */ /* 0x000fe400078e3cff */
[----:B--2---:R-:W-:Y:S02]  /*05e0*/  @P1 LOP3.LUT R3, R3, R14, RZ, 0x3c, !PT ;  /* 0x0000000e03031212 */ /* 0x004fe400078e3cff */
[----:B------:R-:W2:Y:S01]  /*05f0*/  @P4 LDG.E R14, desc[UR36][R8.64+0x58] ;  /* 0x00005824080e4981 */ /* 0x000ea2000c1e1900 */
[----:B----4-:R-:W-:-:S02]  /*0600*/  @!P0 LOP3.LUT R27, R27, R12, RZ, 0x3c, !PT ;  /* 0x0000000c1b1b8212 */ /* 0x010fc400078e3cff */
[----:B------:R-:W-:Y:S01]  /*0610*/  LOP3.LUT P0, RZ, R25, 0x80, RZ, 0xc0, !PT ;  /* 0x0000008019ff7812 */ /* 0x000fe2000780c0ff */
[----:B------:R-:W4:Y:S01]  /*0620*/  @P4 LDG.E R12, desc[UR36][R8.64+0x50] ;  /* 0x00005024080c4981 */ /* 0x000f22000c1e1900 */
[----:B---3--:R-:W-:Y:S02]  /*0630*/  @P1 LOP3.LUT R27, R27, R16, RZ, 0x3c, !PT ;  /* 0x000000101b1b1212 */ /* 0x008fe400078e3cff */
[----:B------:R-:W-:Y:S01]  /*0640*/  @P2 LOP3.LUT R3, R3, R18, RZ, 0x3c, !PT ;  /* 0x0000001203032212 */ /* 0x000fe200078e3cff */
[----:B------:R-:W3:Y:S01]  /*0650*/  @P5 LDG.E R16, desc[UR36][R8.64+0x64] ;  /* 0x0000642408105981 */ /* 0x000ee2000c1e1900 */
[----:B------:R-:W-:-:S03]  /*0660*/  @P2 LOP3.LUT R27, R27, R20, RZ, 0x3c, !PT ;  /* 0x000000141b1b2212 */ /* 0x000fc600078e3cff */
[----:B------:R-:W3:Y:S01]  /*0670*/  @P5 LDG.E R18, desc[UR36][R8.64+0x6c] ;  /* 0x00006c2408125981 */ /* 0x000ee2000c1e1900 */
[----:B------:R-:W-:-:S03]  /*0680*/  @P3 LOP3.LUT R3, R3, R28, RZ, 0x3c, !PT ;  /* 0x0000001c03033212 */ /* 0x000fc600078e3cff */
[----:B------:R-:W3:Y:S01]  /*0690*/  @P6 LDG.E R20, desc[UR36][R8.64+0x78] ;  /* 0x0000782408146981 */ /* 0x000ee2000c1e1900 */
[----:B------:R-:W-:-:S03]  /*06a0*/  @P3 LOP3.LUT R27, R27, R30, RZ, 0x3c, !PT ;  /* 0x0000001e1b1b3212 */ /* 0x000fc600078e3cff */
[----:B------:R-:W3:Y:S04]  /*06b0*/  @P6 LDG.E R28, desc[UR36][R8.64+0x80] ;  /* 0x00008024081c6981 */ /* 0x000ee8000c1e1900 */
[----:B------:R-:W3:Y:S04]  /*06c0*/  @P0 LDG.E R30, desc[UR36][R8.64+0x8c] ;  /* 0x00008c24081e0981 */ /* 0x000ee8000c1e1900 */
[----:B------:R-:W3:Y:S04]  /*06d0*/  @P0 LDG.E R29, desc[UR36][R8.64+0x90] ;  /* 0x00009024081d0981 */ /* 0x000ee8000c1e1900 */
[----:B------:R-:W3:Y:S04]  /*06e0*/  @P0 LDG.E R32, desc[UR36][R8.64+0x94] ;  /* 0x0000942408200981 */ /* 0x000ee8000c1e1900 */
[----:B------:R-:W3:Y:S04]  /*06f0*/  @P0 LDG.E R31, desc[UR36][R8.64+0x98] ;  /* 0x00009824081f0981 */ /* 0x000ee8000c1e1900 */
[----:B------:R-:W3:Y:S01]  /*0700*/  @P0 LDG.E R34, desc[UR36][R8.64+0x9c] ;  /* 0x00009c2408220981 */ /* 0x000ee2000c1e1900 */
[----:B------:R-:W-:-:S02]  /*0710*/  @P4 LOP3.LUT R26, R26, R11, RZ, 0x3c, !PT ;  /* 0x0000000b1a1a4212 */ /* 0x000fc400078e3cff */
[----:B------:R-:W-:Y:S02]  /*0720*/  @P4 LOP3.LUT R22, R22, R13, RZ, 0x3c, !PT ;  /* 0x0000000d16164212 */ /* 0x000fe400078e3cff */
[----:B------:R-:W-:Y:S02]  /*0730*/  @P5 LOP3.LUT R26, R26, R15, RZ, 0x3c, !PT ;  /* 0x0000000f1a1a5212 */ /* 0x000fe400078e3cff */
[----:B------:R-:W-:Y:S02]  /*0740*/  @P5 LOP3.LUT R22, R22, R17, RZ, 0x3c, !PT ;  /* 0x0000001116165212 */ /* 0x000fe400078e3cff */
[----:B------:R-:W-:Y:S02]  /*0750*/  @P6 LOP3.LUT R26, R26, R19, RZ, 0x3c, !PT ;  /* 0x000000131a1a6212 */ /* 0x000fe400078e3cff */
[----:B------:R-:W-:Y:S02]  /*0760*/  @P6 LOP3.LUT R22, R22, R21, RZ, 0x3c, !PT ;  /* 0x0000001516166212 */ /* 0x000fe400078e3cff */
[----:B--2---:R-:W-:-:S02]  /*0770*/  @P4 LOP3.LUT R27, R27, R14, RZ, 0x3c, !PT ;  /* 0x0000000e1b1b4212 */ /* 0x004fc400078e3cff */
[----:B----4-:R-:W-:-:S04]  /*0780*/  @P4 LOP3.LUT R3, R3, R12, RZ, 0x3c, !PT ;  /* 0x0000000c03034212 */ /* 0x010fc800078e3cff */
[----:B---3--:R-:W-:Y:S02]  /*0790*/  @P5 LOP3.LUT R3, R3, R16, RZ, 0x3c, !PT ;  /* 0x0000001003035212 */ /* 0x008fe400078e3cff */
[----:B------:R-:W-:Y:S02]  /*07a0*/  @P5 LOP3.LUT R27, R27, R18, RZ, 0x3c, !PT ;  /* 0x000000121b1b5212 */ /* 0x000fe400078e3cff */
[----:B------:R-:W-:Y:S02]  /*07b0*/  @P6 LOP3.LUT R3, R3, R20, RZ, 0x3c, !PT ;  /* 0x0000001403036212 */ /* 0x000fe400078e3cff */
[----:B------:R-:W-:Y:S02]  /*07c0*/  @P6 LOP3.LUT R27, R27, R28, RZ, 0x3c, !PT ;  /* 0x0000001c1b1b6212 */ /* 0x000fe400078e3cff */
[----:B------:R-:W-:Y:S02]  /*07d0*/  @P0 LOP3.LUT R3, R3, R30, RZ, 0x3c, !PT ;  /* 0x0000001e03030212 */ /* 0x000fe400078e3cff */
[----:B------:R-:W-:-:S02]  /*07e0*/  @P0 LOP3.LUT R26, R26, R29, RZ, 0x3c, !PT ;  /* 0x0000001d1a1a0212 */ /* 0x000fc400078e3cff */
[----:B------:R-:W-:Y:S02]  /*07f0*/  @P0 LOP3.LUT R27, R27, R32, RZ, 0x3c, !PT ;  /* 0x000000201b1b0212 */ /* 0x000fe400078e3cff */
[----:B------:R-:W-:Y:S02]  /*0800*/  @P0 LOP3.LUT R22, R22, R31, RZ, 0x3c, !PT ;  /* 0x0000001f16160212 */ /* 0x000fe400078e3cff */
[----:B------:R-:W-:Y:S02]  /*0810*/  @P0 LOP3.LUT R23, R23, R34, RZ, 0x3c, !PT ;  /* 0x0000002217170212 */ /* 0x000fe400078e3cff */
[----:B------:R-:W-:-:S13]  /*0820*/  R2P PR, R25.B1, 0x7f ;  /* 0x0000007f19007804 */ /* 0x000fda0000001000 */
[----:B------:R-:W2:Y:S04]  /*0830*/  @P0 LDG.E R11, desc[UR36][R8.64+0xa4] ;  /* 0x0000a424080b0981 */ /* 0x000ea8000c1e1900 */
[----:B------:R-:W3:Y:S04]  /*0840*/  @P0 LDG.E R14, desc[UR36][R8.64+0xa8] ;  /* 0x0000a824080e0981 */ /* 0x000ee8000c1e1900 */
        /* <DEDUP_REMOVED lines=16> */
[----:B--2---:R-:W-:-:S03]  /*0950*/  @P0 LOP3.LUT R26, R26, R11, RZ, 0x3c, !PT ;  /* 0x0000000b1a1a0212 */ /* 0x004fc600078e3cff */
[----:B------:R-:W2:Y:S01]  /*0960*/  @P1 LDG.E R11, desc[UR36][R8.64+0xb8] ;  /* 0x0000b824080b1981 */ /* 0x000ea2000c1e1900 */
[----:B---3--:R-:W-:-:S03]  /*0970*/  @P0 LOP3.LUT R27, R27, R14, RZ, 0x3c, !PT ;  /* 0x0000000e1b1b0212 */ /* 0x008fc600078e3cff */
[----:B------:R-:W3:Y:S01]  /*0980*/  @P3 LDG.E R14, desc[UR36][R8.64+0xec] ;  /* 0x0000ec24080e3981 */ /* 0x000ee2000c1e1900 */
[----:B----4-:R-:W-:-:S03]  /*0990*/  @P0 LOP3.LUT R3, R3, R12, RZ, 0x3c, !PT ;  /* 0x0000000c03030212 */ /* 0x010fc600078e3cff */
[----:B------:R-:W4:Y:S01]  /*09a0*/  @P4 LDG.E R12, desc[UR36][R8.64+0xf0] ;  /* 0x0000f024080c4981 */ /* 0x000f22000c1e1900 */
[----:B------:R-:W-:-:S03]  /*09b0*/  @P0 LOP3.LUT R23, R23, R16, RZ, 0x3c, !PT ;  /* 0x0000001017170212 */ /* 0x000fc600078e3cff */
[----:B------:R-:W4:Y:S01]  /*09c0*/  @P4 LDG.E R16, desc[UR36][R8.64+0xf8] ;  /* 0x0000f82408104981 */ /* 0x000f22000c1e1900 */
[----:B------:R-:W-:Y:S02]  /*09d0*/  @P0 LOP3.LUT R22, R22, R13, RZ, 0x3c, !PT ;  /* 0x0000000d16160212 */ /* 0x000fe400078e3cff */
[----:B------:R-:W-:Y:S01]  /*09e0*/  LOP3.LUT P0, RZ, R25, 0x8000, RZ, 0xc0, !PT ;  /* 0x0000800019ff7812 */ /* 0x000fe2000780c0ff */
[----:B------:R-:W4:Y:S01]  /*09f0*/  @P4 LDG.E R13, desc[UR36][R8.64+0xfc] ;  /* 0x0000fc24080d4981 */ /* 0x000f22000c1e1900 */
[----:B------:R-:W-:-:S03]  /*0a00*/  @P1 LOP3.LUT R3, R3, R18, RZ, 0x3c, !PT ;  /* 0x0000001203031212 */ /* 0x000fc600078e3cff */
        /* <DEDUP_REMOVED lines=8> */
[----:B------:R-:W4:Y:S04]  /*0a90*/  @P5 LDG.E R30, desc[UR36][R8.64+0x114] ;  /* 0x00011424081e5981 */ /* 0x000f28000c1e1900 */
        /* <DEDUP_REMOVED lines=13> */
[----:B--2---:R-:W-:-:S03]  /*0b70*/  @P1 LOP3.LUT R26, R26, R11, RZ, 0x3c, !PT ;  /* 0x0000000b1a1a1212 */ /* 0x004fc600078e3cff */
[----:B------:R-:W2:Y:S01]  /*0b80*/  @P4 LDG.E R11, desc[UR36][R8.64+0xf4] ;  /* 0x0000f424080b4981 */ /* 0x000ea2000c1e1900 */
[----:B------:R-:W-:-:S03]  /*0b90*/  @P2 LOP3.LUT R26, R26, R17, RZ, 0x3c, !PT ;  /* 0x000000111a1a2212 */ /* 0x000fc600078e3cff */
[----:B------:R-:W2:Y:S01]  /*0ba0*/  @P5 LDG.E R17, desc[UR36][R8.64+0x110] ;  /* 0x0001102408115981 */ /* 0x000ea2000c1e1900 */
[----:B---3--:R-:W-:Y:S02]  /*0bb0*/  @P3 LOP3.LUT R23, R23, R14, RZ, 0x3c, !PT ;  /* 0x0000000e17173212 */ /* 0x008fe400078e3cff */
[----:B------:R-:W-:Y:S01]  /*0bc0*/  @P3 LOP3.LUT R26, R26, R21, RZ, 0x3c, !PT ;  /* 0x000000151a1a3212 */ /* 0x000fe200078e3cff */
[----:B------:R-:W3:Y:S01]  /*0bd0*/  @P6 LDG.E R14, desc[UR36][R8.64+0x128] ;  /* 0x00012824080e6981 */ /* 0x000ee2000c1e1900 */
[----:B----4-:R-:W-:-:S03]  /*0be0*/  @P4 LOP3.LUT R3, R3, R12, RZ, 0x3c, !PT ;  /* 0x0000000c03034212 */ /* 0x010fc600078e3cff */
[----:B------:R-:W4:Y:S04]  /*0bf0*/  @P6 LDG.E R21, desc[UR36][R8.64+0x124] ;  /* 0x0001242408156981 */ /* 0x000f28000c1e1900 */
[----:B------:R-:W4:Y:S01]  /*0c00*/  @P0 LDG.E R12, desc[UR36][R8.64+0x134] ;  /* 0x00013424080c0981 */ /* 0x000f22000c1e1900 */
[----:B------:R-:W-:Y:S01]  /*0c10*/  UIADD3 UR4, UPT, UPT, UR4, 0x10, URZ ;  /* 0x0000001004047890 */ /* 0x000fe2000fffe0ff */
[----:B------:R-:W-:Y:S02]  /*0c20*/  @P4 LOP3.LUT R27, R27, R16, RZ, 0x3c, !PT ;  /* 0x000000101b1b4212 */ /* 0x000fe400078e3cff */
[----:B------:R-:W-:Y:S01]  /*0c30*/  @P4 LOP3.LUT R22, R22, R13, RZ, 0x3c, !PT ;  /* 0x0000000d16164212 */ /* 0x000fe200078e3cff */
[----:B------:R-:W-:Y:S01]  /*0c40*/  UISETP.NE.AND UP0, UPT, UR4, 0x20, UPT ;  /* 0x000000200400788c */ /* 0x000fe2000bf05270 */
[----:B------:R-:W-:-:S02]  /*0c50*/  @P4 LOP3.LUT R23, R23, R18, RZ, 0x3c, !PT ;  /* 0x0000001217174212 */ /* 0x000fc400078e3cff */
[----:B------:R-:W-:Y:S02]  /*0c60*/  @P5 LOP3.LUT R27, R27, R28, RZ, 0x3c, !PT ;  /* 0x0000001c1b1b5212 */ /* 0x000fe400078e3cff */
[----:B------:R-:W-:Y:S02]  /*0c70*/  @P5 LOP3.LUT R3, R3, R20, RZ, 0x3c, !PT ;  /* 0x0000001403035212 */ /* 0x000fe400078e3cff */
[----:B------:R-:W-:Y:S02]  /*0c80*/  @P5 LOP3.LUT R23, R23, R30, RZ, 0x3c, !PT ;  /* 0x0000001e17175212 */ /* 0x000fe400078e3cff */
[----:B------:R-:W-:Y:S02]  /*0c90*/  @P6 LOP3.LUT R27, R27, R34, RZ, 0x3c, !PT ;  /* 0x000000221b1b6212 */ /* 0x000fe400078e3cff */
[----:B------:R-:W-:-:S04]  /*0ca0*/  @P6 LOP3.LUT R3, R3, R32, RZ, 0x3c, !PT ;  /* 0x0000002003036212 */ /* 0x000fc800078e3cff */
[----:B------:R-:W-:Y:S02]  /*0cb0*/  @P0 LOP3.LUT R3, R3, R36, RZ, 0x3c, !PT ;  /* 0x0000002403030212 */ /* 0x000fe400078e3cff */
[----:B--2---:R-:W-:-:S04]  /*0cc0*/  @P4 LOP3.LUT R26, R26, R11, RZ, 0x3c, !PT ;  /* 0x0000000b1a1a4212 */ /* 0x004fc800078e3cff */
[----:B------:R-:W-:Y:S02]  /*0cd0*/  @P5 LOP3.LUT R26, R26, R15, RZ, 0x3c, !PT ;  /* 0x0000000f1a1a5212 */ /* 0x000fe400078e3cff */
[----:B------:R-:W-:Y:S02]  /*0ce0*/  @P5 LOP3.LUT R22, R22, R17, RZ, 0x3c, !PT ;  /* 0x0000001116165212 */ /* 0x000fe400078e3cff */
[----:B------:R-:W-:Y:S02]  /*0cf0*/  @P6 LOP3.LUT R26, R26, R19, RZ, 0x3c, !PT ;  /* 0x000000131a1a6212 */ /* 0x000fe400078e3cff */
[----:B---3--:R-:W-:Y:S02]  /*0d00*/  @P6 LOP3.LUT R23, R23, R14, RZ, 0x3c, !PT ;  /* 0x0000000e17176212 */ /* 0x008fe400078e3cff */
[----:B----4-:R-:W-:Y:S02]  /*0d10*/  @P6 LOP3.LUT R22, R22, R21, RZ, 0x3c, !PT ;  /* 0x0000001516166212 */ /* 0x010fe400078e3cff */
[----:B------:R-:W-:-:S02]  /*0d20*/  @P0 LOP3.LUT R26, R26, R25, RZ, 0x3c, !PT ;  /* 0x000000191a1a0212 */ /* 0x000fc400078e3cff */
[----:B------:R-:W-:Y:S02]  /*0d30*/  @P0 LOP3.LUT R27, R27, R12, RZ, 0x3c, !PT ;  /* 0x0000000c1b1b0212 */ /* 0x000fe400078e3cff */
[----:B------:R-:W-:Y:S02]  /*0d40*/  @P0 LOP3.LUT R23, R23, R38, RZ, 0x3c, !PT ;  /* 0x0000002617170212 */ /* 0x000fe400078e3cff */
[----:B------:R-:W-:Y:S01]  /*0d50*/  @P0 LOP3.LUT R22, R22, R29, RZ, 0x3c, !PT ;  /* 0x0000001d16160212 */ /* 0x000fe200078e3cff */
[----:B------:R-:W-:Y:S06]  /*0d60*/  BRA.U UP0, `(.L_x_4) ;  /* 0xfffffff500487547 */ /* 0x000fec000b83ffff */
[----:B------:R-:W-:-:S05]  /*0d70*/  VIADD R0, R0, 0x1 ;  /* 0x0000000100007836 */ /* 0x000fca0000000000 */
[----:B------:R-:W-:-:S13]  /*0d80*/  ISETP.NE.AND P0, PT, R0, 0x5, PT ;  /* 0x000000050000780c */ /* 0x000fda0003f05270 */
[----:B------:R-:W-:Y:S05]  /*0d90*/  @P0 BRA `(.L_x_5) ;  /* 0xfffffff400300947 */ /* 0x000fea000383ffff */
[----:B------:R-:W-:Y:S01]  /*0da0*/  LOP3.LUT R0, R2, 0x3, RZ, 0xc0, !PT ;  /* 0x0000000302007812 */ /* 0x000fe200078ec0ff */
[----:B------:R0:W-:Y:S03]  /*0db0*/  STL [R1+0x4], R3 ;  /* 0x0000040301007387 */ /* 0x0001e60000100800 */
[----:B------:R-:W-:Y:S01]  /*0dc0*/  ISETP.NE.U32.AND P0, PT, R0, 0x1, PT ;  /* 0x000000010000780c */ /* 0x000fe20003f05070 */
[----:B------:R0:W-:Y:S03]  /*0dd0*/  STL.64 [R1+0x8], R26 ;  /* 0x0000081a01007387 */ /* 0x0001e60000100a00 */
[----:B------:R-:W-:Y:S01]  /*0de0*/  ISETP.NE.AND.EX P0, PT, RZ, RZ, PT, P0 ;  /* 0x000000ffff00720c */ /* 0x000fe20003f05300 */
[----:B------:R0:W-:-:S12]  /*0df0*/  STL.64 [R1+0x10], R22 ;  /* 0x0000101601007387 */ /* 0x0001d80000100a00 */
[----:B0-----:R-:W-:Y:S05]  /*0e00*/  @!P0 BRA `(.L_x_3) ;  /* 0x0000001800088947 */ /* 0x001fea0003800000 */
[----:B------:R-:W-:Y:S01]  /*0e10*/  UMOV UR4, URZ ;  /* 0x000000ff00047c82 */ /* 0x000fe20008000000 */
[----:B------:R-:W-:Y:S01]  /*0e20*/  UMOV UR5, URZ ;  /* 0x000000ff00057c82 */ /* 0x000fe20008000000 */
[----:B------:R-:W-:Y:S02]  /*0e30*/  IMAD.MOV.U32 R0, RZ, RZ, RZ ;  /* 0x000000ffff007224 */ /* 0x000fe400078e00ff */
[----:B------:R-:W-:Y:S02]  /*0e40*/  IMAD.MOV.U32 R3, RZ, RZ, RZ ;  /* 0x000000ffff037224 */ /* 0x000fe400078e00ff */
[----:B------:R-:W-:Y:S02]  /*0e50*/  IMAD.U32 R23, RZ, RZ, UR4 ;  /* 0x00000004ff177e24 */ /* 0x000fe4000f8e00ff */
[----:B------:R-:W-:Y:S02]  /*0e60*/  IMAD.U32 R22, RZ, RZ, UR5 ;  /* 0x00000005ff167e24 */ /* 0x000fe4000f8e00ff */
[----:B------:R-:W-:-:S02]  /*0e70*/  IMAD.U32 R27, RZ, RZ, UR4 ;  /* 0x00000004ff1b7e24 */ /* 0x000fc4000f8e00ff */
[----:B------:R-:W-:-:S07]  /*0e80*/  IMAD.U32 R26, RZ, RZ, UR5 ;  /* 0x00000005ff1a7e24 */ /* 0x000fce000f8e00ff */
.L_x_7:
[----:B------:R-:W-:-:S06]  /*0e90*/  IMAD R10, R0, 0x4, R1 ;  /* 0x00000004000a7824 */ /* 0x000fcc00078e0201 */
[----:B------:R-:W5:Y:S01]  /*0ea0*/  LDL R10, [R10+0x4] ;  /* 0x000004000a0a7983 */ /* 0x000f620000100800 */
[----:B------:R-:W-:-:S05]  /*0eb0*/  UMOV UR4, URZ ;  /* 0x000000ff00047c82 */ /* 0x000fca0008000000 */
.L_x_6:
        /* <DEDUP_REMOVED lines=183> */
[----:B0-----:R-:W-:Y:S05]  /*1a30*/  @P0 BRA `(.L_x_3) ;  /* 0x0000000800fc0947 */ /* 0x001fea0003800000 */
        /* <DEDUP_REMOVED lines=8> */
.L_x_9:
[----:B------:R-:W-:-:S06]  /*1ac0*/  IMAD R10, R0, 0x4, R1 ;  /* 0x00000004000a7824 */ /* 0x000fcc00078e0201 */
[----:B------:R-:W5:Y:S01]  /*1ad0*/  LDL R10, [R10+0x4] ;  /* 0x000004000a0a7983 */ /* 0x000f620000100800 */
[----:B------:R-:W-:-:S05]  /*1ae0*/  UMOV UR4, URZ ;  /* 0x000000ff00047c82 */ /* 0x000fca0008000000 */
.L_x_8:
        /* <DEDUP_REMOVED lines=177> */
[----:B------:R0:W-:Y:S04]  /*2600*/  STL [R1+0x4], R3 ;  /* 0x0000040301007387 */ /* 0x0001e80000100800 */
[----:B------:R0:W-:Y:S04]  /*2610*/  STL.64 [R1+0x8], R26 ;  /* 0x0000081a01007387 */ /* 0x0001e80000100a00 */
[----:B------:R0:W-:Y:S02]  /*2620*/  STL.64 [R1+0x10], R22 ;  /* 0x0000101601007387 */ /* 0x0001e40000100a00 */
.L_x_3:
[----:B------:R-:W-:Y:S05]  /*2630*/  BSYNC.RECONVERGENT B1 ;  /* 0x0000000000017941 */ /* 0x000fea0003800200 */
.L_x_2:
[----:B------:R-:W-:Y:S01]  /*2640*/  ISETP.GT.U32.AND P0, PT, R2, 0x3, PT ;  /* 0x000000030200780c */ /* 0x000fe20003f04070 */
[----:B------:R-:W-:Y:S01]  /*2650*/  VIADD R6, R6, 0x1 ;  /* 0x0000000106067836 */ /* 0x000fe20000000000 */
[--C-:B------:R-:W-:Y:S02]  /*2660*/  SHF.R.U64 R2, R2, 0x2, R7.reuse ;  /* 0x0000000202027819 */ /* 0x100fe40000001207 */
[----:B------:R-:W-:Y:S02]  /*2670*/  ISETP.GT.U32.AND.EX P0, PT, R7, RZ, PT, P0 ;  /* 0x000000ff0700720c */ /* 0x000fe40003f04100 */
[----:B------:R-:W-:-:S11]  /*2680*/  SHF.R.U32.HI R7, RZ, 0x2, R7 ;  /* 0x00000002ff077819 */ /* 0x000fd60000011607 */
[----:B------:R-:W-:Y:S05]  /*2690*/  @P0 BRA `(.L_x_10) ;  /* 0xffffffd800c40947 */ /* 0x000fea000383ffff */
.L_x_1:
[----:B------:R-:W-:Y:S05]  /*26a0*/  BSYNC.RECONVERGENT B0 ;  /* 0x0000000000007941 */ /* 0x000fea0003800200 */
.L_x_0:
[----:B------:R-:W-:Y:S01]  /*26b0*/  MOV R0, 0x8 ;  /* 0x0000000800007802 */ /* 0x000fe20000000f00 */
[----:B------:R2:W-:Y:S01]  /*26c0*/  STL.64 [R1+0x18], RZ ;  /* 0x000018ff01007387 */ /* 0x0005e20000100a00 */
[----:B------:R-:W-:Y:S02]  /*26d0*/  IMAD.MOV.U32 R25, RZ, RZ, R3 ;  /* 0x000000ffff197224 */ /* 0x000fe400078e0003 */
[----:B-1----:R2:W1:Y:S01]  /*26e0*/  LDC.64 R6, c[0x4][R0] ;  /* 0x0100000000067b82 */ /* 0x0024620000000a00 */
[----:B------:R2:W-:Y:S01]  /*26f0*/  STL [R1+0x20], RZ ;  /* 0x000020ff01007387 */ /* 0x0005e20000100800 */
[----:B------:R-:W-:Y:S02]  /*2700*/  IMAD.MOV.U32 R17, RZ, RZ, R22 ;  /* 0x000000ffff117224 */ /* 0x000fe400078e0016 */
[----:B------:R-:W-:Y:S01]  /*2710*/  IMAD.MOV.U32 R4, RZ, RZ, 0x660 ;  /* 0x00000660ff047424 */ /* 0x000fe200078e00ff */
[----:B------:R2:W-:Y:S01]  /*2720*/  STL.64 [R1+0x28], RZ ;  /* 0x000028ff01007387 */ /* 0x0005e20000100a00 */
[----:B------:R-:W-:-:S07]  /*2730*/  IMAD.MOV.U32 R5, RZ, RZ, RZ ;  /* 0x000000ffff057224 */ /* 0x000fce00078e00ff */
[----:B------:R-:W-:-:S07]  /*2740*/  LEPC R20, `(.L_x_11) ;  /* 0x000000001014794e */ /* 0x000fce0000000000 */
[----:B012---:R-:W-:Y:S05]  /*2750*/  CALL.ABS.NOINC R6 ;  /* 0x0000000006007343 */ /* 0x007fea0003c00000 */
.L_x_11:
[----:B------:R-:W0:Y:S01]  /*2760*/  S2R R16, SR_TID.X ;  /* 0x0000000000107919 */ /* 0x000e220000002100 */
[----:B------:R-:W0:Y:S01]  /*2770*/  LDC.64 R2, c[0x0][0x388] ;  /* 0x0000e200ff027b82 */ /* 0x000e220000000a00 */
[----:B------:R-:W-:Y:S01]  /*2780*/  MOV R0, 0x400 ;  /* 0x0000040000007802 */ /* 0x000fe20000000f00 */
[----:B------:R-:W-:Y:S01]  /*2790*/  UMOV UR4, URZ ;  /* 0x000000ff00047c82 */ /* 0x000fe20008000000 */
[----:B------:R-:W1:Y:S01]  /*27a0*/  S2R R7, SR_CgaCtaId ;  /* 0x0000000000077919 */ /* 0x000e620000008800 */
[----:B------:R-:W-:Y:S01]  /*27b0*/  IMAD.MOV.U32 R8, RZ, RZ, 0x0 ;  /* 0x00000000ff087424 */ /* 0x000fe200078e00ff */
[----:B------:R-:W-:Y:S01]  /*27c0*/  BSSY.RECONVERGENT B0, `(.L_x_12) ;  /* 0x00000e1000007945 */ /* 0x000fe20003800200 */
[----:B------:R-:W-:Y:S02]  /*27d0*/  IMAD.MOV.U32 R9, RZ, RZ, 0x3ff00000 ;  /* 0x3ff00000ff097424 */ /* 0x000fe400078e00ff */
[----:B------:R-:W-:Y:S02]  /*27e0*/  IMAD.MOV.U32 R22, RZ, RZ, -0x260923e8 ;  /* 0xd9f6dc18ff167424 */ /* 0x000fe400078e00ff */
[----:B0-----:R-:W-:Y:S01]  /*27f0*/  IMAD.WIDE.U32 R18, R16, 0x660, R2 ;  /* 0x0000066010127825 */ /* 0x001fe200078e0002 */
[----:B-1----:R-:W-:-:S03]  /*2800*/  LEA R0, R7, R0, 0x18 ;  /* 0x0000000007007211 */ /* 0x002fc600078ec0ff */
[----:B------:R-:W-:Y:S01]  /*2810*/  VIADD R7, R19, UR4 ;  /* 0x0000000413077c36 */ /* 0x000fe20008000000 */
[----:B------:R-:W-:Y:S01]  /*2820*/  IADD3 R13, P0, PT, R18, 0x358, RZ ;  /* 0x00000358120d7810 */ /* 0x000fe20007f1e0ff */
[----:B------:R-:W-:Y:S01]  /*2830*/  IMAD.MOV.U32 R6, RZ, RZ, R18 ;  /* 0x000000ffff067224 */ /* 0x000fe200078e0012 */
[----:B------:R0:W-:Y:S03]  /*2840*/  STS.64 [R0], R4 ;  /* 0x0000000400007388 */ /* 0x0001e60000000a00 */
[----:B------:R-:W-:Y:S01]  /*2850*/  IMAD.X R14, RZ, RZ, R7, P0 ;  /* 0x000000ffff0e7224 */ /* 0x000fe200000e0607 */
[----:B------:R0:W-:Y:S04]  /*2860*/  STG.E.64 desc[UR36][R6.64+0x8], R8 ;  /* 0x0000080806007986 */ /* 0x0001e8000c101b24 */
[----:B------:R0:W-:Y:S04]  /*2870*/  STG.E.64 desc[UR36][R6.64], RZ ;  /* 0x000000ff06007986 */ /* 0x0001e8000c101b24 */
[----:B------:R0:W-:Y:S02]  /*2880*/  STG.E.64 desc[UR36][R6.64+0x18], RZ ;  /* 0x000018ff06007986 */ /* 0x0001e4000c101b24 */
.L_x_13:
[----:B0-----:R-:W-:Y:S01]  /*2890*/  SHF.R.U32.HI R4, RZ, 0x2, R25 ;  /* 0x00000002ff047819 */ /* 0x001fe20000011619 */
[----:B------:R-:W-:Y:S01]  /*28a0*/  IMAD.SHL.U32 R5, R23, 0x10, RZ ;  /* 0x0000001017057824 */ /* 0x000fe200078e00ff */
[----:B------:R-:W-:Y:S01]  /*28b0*/  SHF.R.U32.HI R9, RZ, 0x2, R26 ;  /* 0x00000002ff097819 */ /* 0x000fe2000001161a */
[----:B------:R-:W-:Y:S01]  /*28c0*/  VIADD R22, R22, 0x6e9b64 ;  /* 0x006e9b6416167836 */ /* 0x000fe20000000000 */
[----:B------:R-:W-:Y:S02]  /*28d0*/  LOP3.LUT R4, R4, R25, RZ, 0x3c, !PT ;  /* 0x0000001904047212 */ /* 0x000fe400078e3cff */
[----:B------:R-:W-:Y:S02]  /*28e0*/  LOP3.LUT R9, R9, R26, RZ, 0x3c, !PT ;  /* 0x0000001a09097212 */ /* 0x000fe400078e3cff */
[----:B------:R-:W-:Y:S01]  /*28f0*/  SHF.R.U32.HI R10, RZ, 0x2, R27 ;  /* 0x00000002ff0a7819 */ /* 0x000fe2000001161b */
[----:B------:R-:W-:Y:S01]  /*2900*/  IMAD.SHL.U32 R8, R4, 0x2, RZ ;  /* 0x0000000204087824 */ /* 0x000fe200078e00ff */
[----:B------:R-:W-:-:S02]  /*2910*/  ISETP.NE.AND P0, PT, R22, -0x23e01af4, PT ;  /* 0xdc1fe50c1600780c */ /* 0x000fc40003f05270 */
[----:B------:R-:W-:Y:S02]  /*2920*/  LOP3.LUT R10, R10, R27, RZ, 0x3c, !PT ;  /* 0x0000001b0a0a7212 */ /* 0x000fe400078e3cff */
[----:B------:R-:W-:-:S04]  /*2930*/  LOP3.LUT R8, R4, R8, R5, 0x96, !PT ;  /* 0x0000000804087212 */ /* 0x000fc800078e9605 */
[----:B------:R-:W-:Y:S01]  /*2940*/  LOP3.LUT R5, R8, R23, RZ, 0x3c, !PT ;  /* 0x0000001708057212 */ /* 0x000fe200078e3cff */
[----:B------:R-:W-:-:S04]  /*2950*/  IMAD.SHL.U32 R8, R9, 0x2, RZ ;  /* 0x0000000209087824 */ /* 0x000fc800078e00ff */
[----:B------:R-:W-:-:S05]  /*2960*/  IMAD.SHL.U32 R4, R5, 0x10, RZ ;  /* 0x0000001005047824 */ /* 0x000fca00078e00ff */
[----:B------:R-:W-:Y:S02]  /*2970*/  LOP3.LUT R4, R9, R8, R4, 0x96, !PT ;  /* 0x0000000809047212 */ /* 0x000fe400078e9604 */
[----:B------:R-:W-:Y:S02]  /*2980*/  SHF.R.U32.HI R8, RZ, 0x2, R17 ;  /* 0x00000002ff087819 */ /* 0x000fe40000011611 */
[----:B------:R-:W-:Y:S01]  /*2990*/  LOP3.LUT R11, R4, R5, RZ, 0x3c, !PT ;  /* 0x00000005040b7212 */ /* 0x000fe200078e3cff */
[----:B------:R-:W-:Y:S01]  /*29a0*/  IMAD.SHL.U32 R4, R10, 0x2, RZ ;  /* 0x000000020a047824 */ /* 0x000fe200078e00ff */
[----:B------:R-:W-:-:S03]  /*29b0*/  LOP3.LUT R8, R8, R17, RZ, 0x3c, !PT ;  /* 0x0000001108087212 */ /* 0x000fc600078e3cff */
        /* <DEDUP_REMOVED lines=14> */
[--C-:B------:R-:W-:Y:S02]  /*2aa0*/  SHF.R.U32.HI R10, RZ, 0x2, R11.reuse ;  /* 0x00000002ff0a7819 */ /* 0x100fe4000001160b */
[----:B------:R-:W-:Y:S01]  /*2ab0*/  LOP3.LUT R26, R4, R27, RZ, 0x3c, !PT ;  /* 0x0000001b041a7212 */ /* 0x000fe200078e3cff */
[----:B------:R-:W-:Y:S01]  /*2ac0*/  IMAD.SHL.U32 R4, R8, 0x2, RZ ;  /* 0x0000000208047824 */ /* 0x000fe200078e00ff */
[----:B------:R-:W-:Y:S02]  /*2ad0*/  LOP3.LUT R10, R10, R11, RZ, 0x3c, !PT ;  /* 0x0000000b0a0a7212 */ /* 0x000fe400078e3cff */
[----:B------:R-:W-:Y:S01]  /*2ae0*/  SHF.R.U32.HI R17, RZ, 0x2, R26 ;  /* 0x00000002ff117819 */ /* 0x000fe2000001161a */
[----:B------:R-:W-:Y:S01]  /*2af0*/  IMAD.SHL.U32 R9, R26, 0x10, RZ ;  /* 0x000000101a097824 */ /* 0x000fe200078e00ff */
[----:B------:R-:W-:-:S02]  /*2b00*/  IADD3 R11, PT, PT, R24, -0x25fe145e, R11 ;  /* 0xda01eba2180b7810 */ /* 0x000fc40007ffe00b */
[----:B------:R-:W-:Y:S02]  /*2b10*/  LOP3.LUT R17, R17, R26, RZ, 0x3c, !PT ;  /* 0x0000001a11117212 */ /* 0x000fe400078e3cff */
[----:B------:R-:W-:Y:S01]  /*2b20*/  LOP3.LUT R9, R8, R4, R9, 0x96, !PT ;  /* 0x0000000408097212 */ /* 0x000fe200078e9609 */
[----:B------:R-:W-:Y:S01]  /*2b30*/  IMAD.SHL.U32 R4, R10, 0x2, RZ ;  /* 0x000000020a047824 */ /* 0x000fe200078e00ff */
[--C-:B------:R-:W-:Y:S02]  /*2b40*/  SHF.R.U32.HI R8, RZ, 0x2, R21.reuse ;  /* 0x00000002ff087819 */ /* 0x100fe40000011615 */
[----:B------:R-:W-:Y:S02]  /*2b50*/  LOP3.LUT R15, R9, R26, RZ, 0x3c, !PT ;  /* 0x0000001a090f7212 */ /* 0x000fe400078e3cff */
[----:B------:R-:W-:Y:S02]  /*2b60*/  LOP3.LUT R8, R8, R21, RZ, 0x3c, !PT ;  /* 0x0000001508087212 */ /* 0x000fe400078e3cff */
[----:B------:R-:W-:Y:S01]  /*2b70*/  IADD3 R21, PT, PT, R24, -0x25f88c99, R21 ;  /* 0xda07736718157810 */ /* 0x000fe20007ffe015 */
[----:B------:R-:W-:-:S05]  /*2b80*/  IMAD.SHL.U32 R9, R15, 0x10, RZ ;  /* 0x000000100f097824 */ /* 0x000fca00078e00ff */
[----:B------:R-:W-:Y:S02]  /*2b90*/  LOP3.LUT R4, R10, R4, R9, 0x96, !PT ;  /* 0x000000040a047212 */ /* 0x000fe400078e9609 */
[----:B------:R-:W-:Y:S02]  /*2ba0*/  SHF.R.U32.HI R10, RZ, 0x2, R27 ;  /* 0x00000002ff0a7819 */ /* 0x000fe4000001161b */
[----:B------:R-:W-:Y:S01]  /*2bb0*/  LOP3.LUT R23, R4, R15, RZ, 0x3c, !PT ;  /* 0x0000000f04177212 */ /* 0x000fe200078e3cff */
[----:B------:R-:W-:Y:S01]  /*2bc0*/  IMAD.SHL.U32 R4, R8, 0x2, RZ ;  /* 0x0000000208047824 */ /* 0x000fe200078e00ff */
[----:B------:R-:W-:Y:S02]  /*2bd0*/  LOP3.LUT R10, R10, R27, RZ, 0x3c, !PT ;  /* 0x0000001b0a0a7212 */ /* 0x000fe400078e3cff */
[----:B------:R-:W-:Y:S01]  /*2be0*/  SHF.R.U32.HI R20, RZ, 0x2, R23 ;  /* 0x00000002ff147819 */ /* 0x000fe20000011617 */
[----:B------:R-:W-:-:S05]  /*2bf0*/  IMAD.SHL.U32 R9, R23, 0x10, RZ ;  /* 0x0000001017097824 */ /* 0x000fca00078e00ff */
[----:B------:R-:W-:Y:S01]  /*2c00*/  LOP3.LUT R4, R8, R4, R9, 0x96, !PT ;  /* 0x0000000408047212 */ /* 0x000fe200078e9609 */
[----:B------:R-:W-:-:S03]  /*2c10*/  IMAD.SHL.U32 R8, R17, 0x2, RZ ;  /* 0x0000000211087824 */ /* 0x000fc600078e00ff */
[----:B------:R-:W-:Y:S01]  /*2c20*/  LOP3.LUT R12, R4, R23, RZ, 0x3c, !PT ;  /* 0x00000017040c7212 */ /* 0x000fe200078e3cff */
[----:B------:R-:W-:-:S04]  /*2c30*/  IMAD.SHL.U32 R4, R10, 0x2, RZ ;  /* 0x000000020a047824 */ /* 0x000fc800078e00ff */
[----:B------:R-:W-:-:S05]  /*2c40*/  IMAD.SHL.U32 R9, R12, 0x10, RZ ;  /* 0x000000100c097824 */ /* 0x000fca00078e00ff */
[----:B------:R-:W-:Y:S02]  /*2c50*/  LOP3.LUT R9, R10, R4, R9, 0x96, !PT ;  /* 0x000000040a097212 */ /* 0x000fe400078e9609 */
[----:B------:R-:W-:Y:S02]  /*2c60*/  SHF.R.U32.HI R10, RZ, 0x2, R15 ;  /* 0x00000002ff0a7819 */ /* 0x000fe4000001160f */
[----:B------:R-:W-:Y:S02]  /*2c70*/  LOP3.LUT R32, R9, R12, RZ, 0x3c, !PT ;  /* 0x0000000c09207212 */ /* 0x000fe400078e3cff */
[----:B------:R-:W-:Y:S02]  /*2c80*/  LOP3.LUT R10, R10, R15, RZ, 0x3c, !PT ;  /* 0x0000000f0a0a7212 */ /* 0x000fe400078e3cff */
[----:B------:R-:W-:Y:S01]  /*2c90*/  SHF.R.U32.HI R35, RZ, 0x2, R32 ;  /* 0x00000002ff237819 */ /* 0x000fe20000011620 */
[----:B------:R-:W-:-:S03]  /*2ca0*/  IMAD.SHL.U32 R4, R32, 0x10, RZ ;  /* 0x0000001020047824 */ /* 0x000fc600078e00ff */
[----:B------:R-:W-:Y:S02]  /*2cb0*/  LOP3.LUT R35, R35, R32, RZ, 0x3c, !PT ;  /* 0x0000002023237212 */ /* 0x000fe400078e3cff */
[----:B------:R-:W-:Y:S01]  /*2cc0*/  LOP3.LUT R17, R17, R8, R4, 0x96, !PT ;  /* 0x0000000811117212 */ /* 0x000fe200078e9604 */
[----:B------:R-:W-:Y:S01]  /*2cd0*/  IMAD.SHL.U32 R4, R10, 0x2, RZ ;  /* 0x000000020a047824 */ /* 0x000fe200078e00ff */
[----:B------:R-:W-:Y:S02]  /*2ce0*/  IADD3 R8, PT, PT, R24, -0x26039c23, R5 ;  /* 0xd9fc63dd18087810 */ /* 0x000fe40007ffe005 */
[----:B------:R-:W-:-:S04]  /*2cf0*/  LOP3.LUT R17, R17, R32, RZ, 0x3c, !PT ;  /* 0x0000002011117212 */ /* 0x000fc800078e3cff */
[----:B------:R-:W0:Y:S01]  /*2d00*/  I2F.F64.U32 R8, R8 ;  /* 0x0000000800087312 */ /* 0x000e220000201800 */
[----:B------:R-:W-:-:S05]  /*2d10*/  IMAD.SHL.U32 R5, R17, 0x10, RZ ;  /* 0x0000001011057824 */ /* 0x000fca00078e00ff */
[----:B------:R-:W-:Y:S02]  /*2d20*/  LOP3.LUT R4, R10, R4, R5, 0x96, !PT ;  /* 0x000000040a047212 */ /* 0x000fe400078e9605 */
[----:B------:R-:W-:Y:S01]  /*2d30*/  LOP3.LUT R5, R20, R23, RZ, 0x3c, !PT ;  /* 0x0000001714057212 */ /* 0x000fe200078e3cff */
[----:B------:R-:W1:Y:S01]  /*2d40*/  I2F.F64.U32 R10, R11 ;  /* 0x0000000b000a7312 */ /* 0x000e620000201800 */
[----:B------:R-:W-:-:S03]  /*2d50*/  LOP3.LUT R25, R4, R17, RZ, 0x3c, !PT ;  /* 0x0000001104197212 */ /* 0x000fc600078e3cff */
[----:B------:R-:W-:Y:S02]  /*2d60*/  IMAD.SHL.U32 R28, R5, 0x2, RZ ;  /* 0x00000002051c7824 */ /* 0x000fe400078e00ff */
[----:B------:R-:W-:Y:S02]  /*2d70*/  IMAD.SHL.U32 R4, R25, 0x10, RZ ;  /* 0x0000001019047824 */ /* 0x000fe400078e00ff */
[----:B------:R-:W2:Y:S03]  /*2d80*/  I2F.F64.U32 R20, R21 ;  /* 0x0000001500147312 */ /* 0x000ea60000201800 */
[----:B------:R-:W-:Y:S01]  /*2d90*/  LOP3.LUT R30, R5, R28, R4, 0x96, !PT ;  /* 0x0000001c051e7212 */ /* 0x000fe200078e9604 */
[----:B------:R-:W-:Y:S01]  /*2da0*/  IMAD.MOV.U32 R5, RZ, RZ, R14 ;  /* 0x000000ffff057224 */ /* 0x000fe200078e000e */
[C---:B------:R-:W-:Y:S01]  /*2db0*/  IADD3 R28, PT, PT, R24.reuse, -0x25f304d4, R27 ;  /* 0xda0cfb2c181c7810 */ /* 0x040fe20007ffe01b */
[----:B------:R-:W-:Y:S01]  /*2dc0*/  IMAD.MOV.U32 R4, RZ, RZ, R13 ;  /* 0x000000ffff047224 */ /* 0x000fe200078e000d */
[----:B------:R-:W-:Y:S01]  /*2dd0*/  SHF.R.U32.HI R27, RZ, 0x2, R12 ;  /* 0x00000002ff1b7819 */ /* 0x000fe2000001160c */
[----:B------:R-:W-:Y:S01]  /*2de0*/  VIADD R13, R24, 0x161f14 ;  /* 0x00161f14180d7836 */ /* 0x000fe20000000000 */
[----:B------:R-:W-:-:S02]  /*2df0*/  LOP3.LUT R31, R30, R25, RZ, 0x3c, !PT ;  /* 0x000000191e1f7212 */ /* 0x000fc400078e3cff */
[----:B------:R-:W-:Y:S01]  /*2e00*/  LOP3.LUT R14, R27, R12, RZ, 0x3c, !PT ;  /* 0x0000000c1b0e7212 */ /* 0x000fe200078e3cff */
[----:B0-----:R0:W-:Y:S01]  /*2e10*/  STG.E.64 desc[UR36][R4.64+-0x338], R8 ;  /* 0xfffcc80804007986 */ /* 0x0011e2000c101b24 */
[----:B------:R-:W-:Y:S01]  /*2e20*/  IADD3 R26, PT, PT, R13, -0x26039c23, R26 ;  /* 0xd9fc63dd0d1a7810 */ /* 0x000fe20007ffe01a */
[----:B------:R-:W-:Y:S01]  /*2e30*/  IMAD.SHL.U32 R33, R31, 0x10, RZ ;  /* 0x000000101f217824 */ /* 0x000fe200078e00ff */
[C---:B------:R-:W-:Y:S01]  /*2e40*/  IADD3 R15, PT, PT, R13.reuse, -0x25fe145e, R15 ;  /* 0xda01eba20d0f7810 */ /* 0x040fe20007ffe00f */
[C---:B------:R-:W-:Y:S01]  /*2e50*/  IMAD.SHL.U32 R30, R14.reuse, 0x2, RZ ;  /* 0x000000020e1e7824 */ /* 0x040fe200078e00ff */
[----:B-1----:R1:W-:Y:S01]  /*2e60*/  STG.E.64 desc[UR36][R4.64+-0x330], R10 ;  /* 0xfffcd00a04007986 */ /* 0x0023e2000c101b24 */
[----:B------:R-:W3:Y:S01]  /*2e70*/  I2F.F64.U32 R28, R28 ;  /* 0x0000001c001c7312 */ /* 0x000ee20000201800 */
[----:B------:R-:W-:Y:S02]  /*2e80*/  IADD3 R12, PT, PT, R13, -0x25f304d4, R12 ;  /* 0xda0cfb2c0d0c7810 */ /* 0x000fe40007ffe00c */
[----:B------:R-:W-:Y:S01]  /*2e90*/  LOP3.LUT R30, R14, R30, R33, 0x96, !PT ;  /* 0x0000001e0e1e7212 */ /* 0x000fe200078e9621 */
[----:B--2---:R2:W-:Y:S03]  /*2ea0*/  STG.E.64 desc[UR36][R4.64+-0x328], R20 ;  /* 0xfffcd81404007986 */ /* 0x0045e6000c101b24 */
[----:B------:R-:W-:Y:S01]  /*2eb0*/  LOP3.LUT R30, R30, R31, RZ, 0x3c, !PT ;  /* 0x0000001f1e1e7212 */ /* 0x000fe200078e3cff */
[----:B0-----:R-:W-:Y:S01]  /*2ec0*/  IMAD.SHL.U32 R9, R35, 0x2, RZ ;  /* 0x0000000223097824 */ /* 0x001fe200078e00ff */
[----:B------:R-:W-:Y:S01]  /*2ed0*/  IADD3 R8, PT, PT, R13, -0x25f88c99, R23 ;  /* 0xda0773670d087810 */ /* 0x000fe20007ffe017 */
[----:B------:R-:W0:Y:S01]  /*2ee0*/  I2F.F64.U32 R26, R26 ;  /* 0x0000001a001a7312 */ /* 0x000e220000201800 */
[----:B------:R-:W-:Y:S01]  /*2ef0*/  STG.E.64 desc[UR36][R4.64+-0x18], RZ ;  /* 0xffffe8ff04007986 */ /* 0x000fe2000c101b24 */
[----:B------:R-:W-:-:S03]  /*2f00*/  IMAD.SHL.U32 R34, R30, 0x10, RZ ;  /* 0x000000101e227824 */ /* 0x000fc600078e00ff */
[----:B---3--:R3:W-:Y:S02]  /*2f10*/  STG.E.64 desc[UR36][R4.64+-0x320], R28 ;  /* 0xfffce01c04007986 */ /* 0x0087e4000c101b24 */
[----:B------:R-:W-:Y:S01]  /*2f20*/  LOP3.LUT R23, R35, R9, R34, 0x96, !PT ;  /* 0x0000000923177212 */ /* 0x000fe200078e9622 */
[----:B------:R-:W4:Y:S01]  /*2f30*/  I2F.F64.U32 R14, R15 ;  /* 0x0000000f000e7312 */ /* 0x000f220000201800 */
[----:B------:R-:W-:Y:S01]  /*2f40*/  SHF.R.U32.HI R34, RZ, 0x2, R17 ;  /* 0x00000002ff227819 */ /* 0x000fe20000011611 */
[----:B------:R-:W-:Y:S01]  /*2f50*/  STG.E.64 desc[UR36][R4.64+-0x10], RZ ;  /* 0xfffff0ff04007986 */ /* 0x000fe2000c101b24 */
[----:B------:R-:W-:Y:S02]  /*2f60*/  LOP3.LUT R23, R23, R30, RZ, 0x3c, !PT ;  /* 0x0000001e17177212 */ /* 0x000fe400078e3cff */
[----:B------:R-:W-:Y:S01]  /*2f70*/  LOP3.LUT R33, R34, R17, RZ, 0x3c, !PT ;  /* 0x0000001122217212 */ /* 0x000fe200078e3cff */
[----:B------:R-:W-:Y:S01]  /*2f80*/  VIADD R34, R24, 0x2c3e28 ;  /* 0x002c3e2818227836 */ /* 0x000fe20000000000 */
[----:B0-----:R0:W-:Y:S01]  /*2f90*/  STG.E.64 desc[UR36][R4.64+-0x318], R26 ;  /* 0xfffce81a04007986 */ /* 0x0011e2000c101b24 */
[----:B------:R-:W-:Y:S01]  /*2fa0*/  IMAD.SHL.U32 R36, R23, 0x10, RZ ;  /* 0x0000001017247824 */ /* 0x000fe200078e00ff */
[----:B------:R-:W5:Y:S01]  /*2fb0*/  I2F.F64.U32 R8, R8 ;  /* 0x0000000800087312 */ /* 0x000f620000201800 */
[----:B-1----:R-:W-:Y:S01]  /*2fc0*/  IMAD.SHL.U32 R11, R33, 0x2, RZ ;  /* 0x00000002210b7824 */ /* 0x002fe200078e00ff */
[----:B------:R-:W-:Y:S01]  /*2fd0*/  IADD3 R10, PT, PT, R34, -0x26039c23, R32 ;  /* 0xd9fc63dd220a7810 */ /* 0x000fe20007ffe020 */
[----:B------:R-:W-:Y:S01]  /*2fe0*/  STG.E.64 desc[UR36][R4.64+-0x8], RZ ;  /* 0xfffff8ff04007986 */ /* 0x000fe2000c101b24 */
[----:B------:R-:W-:-:S02]  /*2ff0*/  SHF.R.U32.HI R32, RZ, 0x2, R25 ;  /* 0x00000002ff207819 */ /* 0x000fc40000011619 */
[----:B------:R-:W-:Y:S01]  /*3000*/  LOP3.LUT R36, R33, R11, R36, 0x96, !PT ;  /* 0x0000000b21247212 */ /* 0x000fe200078e9624 */
[----:B----4-:R1:W-:Y:S01]  /*3010*/  STG.E.64 desc[UR36][R4.64+-0x310], R14 ;  /* 0xfffcf00e04007986 */ /* 0x0103e2000c101b24 */
[----:B--2---:R-:W-:Y:S01]  /*3020*/  IADD3 R20, PT, PT, R34, -0x25fe145e, R17 ;  /* 0xda01eba222147810 */ /* 0x004fe20007ffe011 */
[----:B------:R-:W2:Y:S01]  /*3030*/  I2F.F64.U32 R10, R10 ;  /* 0x0000000a000a7312 */ /* 0x000ea20000201800 */
[----:B------:R-:W-:Y:S01]  /*3040*/  LOP3.LUT R33, R32, R25, RZ, 0x3c, !PT ;  /* 0x0000001920217212 */ /* 0x000fe200078e3cff */
[----:B------:R-:W-:Y:S01]  /*3050*/  STG.E.64 desc[UR36][R4.64], RZ ;  /* 0x000000ff04007986 */ /* 0x000fe2000c101b24 */
[----:B------:R-:W-:Y:S02]  /*3060*/  LOP3.LUT R17, R36, R23, RZ, 0x3c, !PT ;  /* 0x0000001724117212 */ /* 0x000fe400078e3cff */
[----:B------:R-:W-:Y:S01]  /*3070*/  SHF.R.U32.HI R32, RZ, 0x2, R31 ;  /* 0x00000002ff207819 */ /* 0x000fe2000001161f */
[----:B------:R-:W-:Y:S01]  /*3080*/  IMAD.SHL.U32 R35, R33, 0x2, RZ ;  /* 0x0000000221237824 */ /* 0x000fe200078e00ff */
[C---:B------:R-:W-:Y:S01]  /*3090*/  IADD3 R36, PT, PT, R34.reuse, -0x25f88c99, R25 ;  /* 0xda07736722247810 */ /* 0x040fe20007ffe019 */
[----:B------:R-:W-:Y:S01]  /*30a0*/  IMAD.SHL.U32 R38, R17, 0x10, RZ ;  /* 0x0000001011267824 */ /* 0x000fe200078e00ff */
[----:B------:R-:W-:Y:S01]  /*30b0*/  IADD3 R34, PT, PT, R34, -0x25f304d4, R31 ;  /* 0xda0cfb2c22227810 */ /* 0x000fe20007ffe01f */
[----:B------:R-:W4:Y:S01]  /*30c0*/  I2F.F64.U32 R20, R20 ;  /* 0x0000001400147312 */ /* 0x000f220000201800 */
[----:B-----5:R5:W-:Y:S02]  /*30d0*/  STG.E.64 desc[UR36][R4.64+-0x308], R8 ;  /* 0xfffcf80804007986 */ /* 0x020be4000c101b24 */
[----:B------:R-:W-:-:S02]  /*30e0*/  LOP3.LUT R38, R33, R35, R38, 0x96, !PT ;  /* 0x0000002321267212 */ /* 0x000fc400078e9626 */
[----:B------:R-:W-:Y:S01]  /*30f0*/  LOP3.LUT R33, R32, R31, RZ, 0x3c, !PT ;  /* 0x0000001f20217212 */ /* 0x000fe200078e3cff */
[----:B------:R-:W-:Y:S01]  /*3100*/  VIADD R32, R24, 0x425d3c ;  /* 0x00425d3c18207836 */ /* 0x000fe20000000000 */
[----:B------:R-:W-:Y:S01]  /*3110*/  LOP3.LUT R25, R38, R17, RZ, 0x3c, !PT ;  /* 0x0000001126197212 */ /* 0x000fe200078e3cff */
[----:B---3--:R-:W3:Y:S01]  /*3120*/  I2F.F64.U32 R28, R36 ;  /* 0x00000024001c7312 */ /* 0x008ee20000201800 */
[----:B------:R-:W-:Y:S01]  /*3130*/  SHF.R.U32.HI R31, RZ, 0x2, R30 ;  /* 0x00000002ff1f7819 */ /* 0x000fe2000001161e */
[----:B0-----:R-:W-:Y:S01]  /*3140*/  IMAD.SHL.U32 R27, R33, 0x2, RZ ;  /* 0x00000002211b7824 */ /* 0x001fe200078e00ff */
[--C-:B------:R-:W-:Y:S01]  /*3150*/  SHF.R.U32.HI R38, RZ, 0x2, R17.reuse ;  /* 0x00000002ff267819 */ /* 0x100fe20000011611 */
[----:B------:R-:W-:Y:S01]  /*3160*/  IMAD.SHL.U32 R26, R25, 0x10, RZ ;  /* 0x00000010191a7824 */ /* 0x000fe200078e00ff */
[----:B------:R-:W-:Y:S01]  /*3170*/  LOP3.LUT R31, R31, R30, RZ, 0x3c, !PT ;  /* 0x0000001e1f1f7212 */ /* 0x000fe200078e3cff */
[----:B--2---:R-:W-:Y:S01]  /*3180*/  STG.E.64 desc[UR36][R4.64+-0x2f8], R10 ;  /* 0xfffd080a04007986 */ /* 0x004fe2000c101b24 */
[C---:B------:R-:W-:Y:S01]  /*3190*/  IADD3 R37, PT, PT, R32.reuse, -0x25f88c99, R17 ;  /* 0xda07736720257810 */ /* 0x040fe20007ffe011 */
[----:B------:R-:W0:Y:S01]  /*31a0*/  I2F.F64.U32 R12, R12 ;  /* 0x0000000c000c7312 */ /* 0x000e220000201800 */
[----:B------:R-:W-:Y:S01]  /*31b0*/  LOP3.LUT R26, R33, R27, R26, 0x96, !PT ;  /* 0x0000001b211a7212 */ /* 0x000fe200078e961a */
[----:B-1----:R-:W-:Y:S01]  /*31c0*/  IMAD.SHL.U32 R15, R31, 0x2, RZ ;  /* 0x000000021f0f7824 */ /* 0x002fe200078e00ff */
[----:B------:R-:W-:Y:S01]  /*31d0*/  IADD3 R33, PT, PT, R32, -0x26039c23, R30 ;  /* 0xd9fc63dd20217810 */ /* 0x000fe20007ffe01e */
[----:B----4-:R1:W-:Y:S01]  /*31e0*/  STG.E.64 desc[UR36][R4.64+-0x2f0], R20 ;  /* 0xfffd101404007986 */ /* 0x0103e2000c101b24 */
[----:B------:R-:W-:-:S02]  /*31f0*/  LOP3.LUT R26, R26, R25, RZ, 0x3c, !PT ;  /* 0x000000191a1a7212 */ /* 0x000fc400078e3cff */
[--C-:B------:R-:W-:Y:S01]  /*3200*/  SHF.R.U32.HI R30, RZ, 0x2, R23.reuse ;  /* 0x00000002ff1e7819 */ /* 0x100fe20000011617 */
[----:B---3--:R2:W-:Y:S01]  /*3210*/  STG.E.64 desc[UR36][R4.64+-0x2e8], R28 ;  /* 0xfffd181c04007986 */ /* 0x0085e2000c101b24 */
[----:B------:R-:W-:Y:S01]  /*3220*/  IADD3 R36, PT, PT, R32, -0x25fe145e, R23 ;  /* 0xda01eba220247810 */ /* 0x000fe20007ffe017 */
[----:B------:R-:W-:Y:S01]  /*3230*/  IMAD.SHL.U32 R14, R26, 0x10, RZ ;  /* 0x000000101a0e7824 */ /* 0x000fe200078e00ff */
[----:B------:R-:W-:Y:S01]  /*3240*/  LOP3.LUT R30, R30, R23, RZ, 0x3c, !PT ;  /* 0x000000171e1e7212 */ /* 0x000fe200078e3cff */
[----:B-----5:R-:W3:Y:S01]  /*3250*/  I2F.F64.U32 R8, R33 ;  /* 0x0000002100087312 */ /* 0x020ee20000201800 */
[----:B------:R-:W-:Y:S01]  /*3260*/  LOP3.LUT R38, R38, R17, RZ, 0x3c, !PT ;  /* 0x0000001126267212 */ /* 0x000fe200078e3cff */
[----:B------:R-:W-:Y:S01]  /*3270*/  STG.E.64 desc[UR36][R4.64+0x8], RZ ;  /* 0x000008ff04007986 */ /* 0x000fe2000c101b24 */
[----:B------:R-:W-:Y:S01]  /*3280*/  LOP3.LUT R27, R31, R15, R14, 0x96, !PT ;  /* 0x0000000f1f1b7212 */ /* 0x000fe200078e960e */
[----:B------:R-:W-:Y:S01]  /*3290*/  IMAD.SHL.U32 R31, R30, 0x2, RZ ;  /* 0x000000021e1f7824 */ /* 0x000fe200078e00ff */
[----:B------:R-:W-:Y:S01]  /*32a0*/  IADD3 R39, PT, PT, R32, -0x25f304d4, R25 ;  /* 0xda0cfb2c20277810 */ /* 0x000fe20007ffe019 */
[----:B-1----:R-:W-:Y:S01]  /*32b0*/  IMAD.SHL.U32 R20, R38, 0x2, RZ ;  /* 0x0000000226147824 */ /* 0x002fe200078e00ff */
[----:B------:R-:W-:Y:S01]  /*32c0*/  LOP3.LUT R27, R27, R26, RZ, 0x3c, !PT ;  /* 0x0000001a1b1b7212 */ /* 0x000fe200078e3cff */
[----:B------:R1:W-:Y:S01]  /*32d0*/  I2F.F64.U32 R14, R36 ;  /* 0x00000024000e7312 */ /* 0x0003e20000201800 */
[----:B0-----:R0:W-:Y:S03]  /*32e0*/  STG.E.64 desc[UR36][R4.64+-0x300], R12 ;  /* 0xfffd000c04007986 */ /* 0x0011e6000c101b24 */
[----:B------:R-:W-:Y:S01]  /*32f0*/  IMAD.SHL.U32 R23, R27, 0x10, RZ ;  /* 0x000000101b177824 */ /* 0x000fe200078e00ff */
[----:B------:R-:W-:Y:S01]  /*3300*/  STG.E.64 desc[UR36][R4.64+0x10], RZ ;  /* 0x000010ff04007986 */ /* 0x000fe2000c101b24 */
[----:B-1----:R-:W-:-:S03]  /*3310*/  VIADD R36, R24, 0x587c50 ;  /* 0x00587c5018247836 */ /* 0x002fc60000000000 */
[----:B------:R-:W-:Y:S01]  /*3320*/  LOP3.LUT R30, R30, R31, R23, 0x96, !PT ;  /* 0x0000001f1e1e7212 */ /* 0x000fe200078e9617 */
[----:B------:R-:W1:Y:S01]  /*3330*/  I2F.F64.U32 R34, R34 ;  /* 0x0000002200227312 */ /* 0x000e620000201800 */
[----:B---3--:R-:W-:Y:S01]  /*3340*/  STG.E.64 desc[UR36][R4.64+-0x2d8], R8 ;  /* 0xfffd280804007986 */ /* 0x008fe2000c101b24 */
[----:B------:R-:W-:Y:S01]  /*3350*/  VIADD R24, R24, 0x6e9b64 ;  /* 0x006e9b6418187836 */ /* 0x000fe20000000000 */
[----:B------:R-:W-:Y:S02]  /*3360*/  LOP3.LUT R17, R30, R27, RZ, 0x3c, !PT ;  /* 0x0000001b1e117212 */ /* 0x000fe400078e3cff */
[C---:B------:R-:W-:Y:S01]  /*3370*/  IADD3 R32, PT, PT, R36.reuse, -0x26039c23, R26 ;  /* 0xd9fc63dd24207810 */ /* 0x040fe20007ffe01a */
[----:B------:R-:W-:Y:S01]  /*3380*/  STG.E.64 desc[UR36][R4.64+0x18], RZ ;  /* 0x000018ff04007986 */ /* 0x000fe2000c101b24 */
[----:B------:R-:W-:Y:S01]  /*3390*/  IADD3 R30, PT, PT, R36, -0x25fe145e, R27 ;  /* 0xda01eba2241e7810 */ /* 0x000fe20007ffe01b */
[----:B------:R-:W-:Y:S01]  /*33a0*/  IMAD.SHL.U32 R21, R17, 0x10, RZ ;  /* 0x0000001011157824 */ /* 0x000fe200078e00ff */
[----:B------:R-:W3:Y:S01]  /*33b0*/  I2F.F64.U32 R10, R39 ;  /* 0x00000027000a7312 */ /* 0x000ee20000201800 */
[----:B------:R-:W-:Y:S03]  /*33c0*/  STG.E.64 desc[UR36][R4.64+0x20], RZ ;  /* 0x000020ff04007986 */ /* 0x000fe6000c101b24 */
[----:B------:R-:W-:Y:S01]  /*33d0*/  LOP3.LUT R38, R38, R20, R21, 0x96, !PT ;  /* 0x0000001426267212 */ /* 0x000fe200078e9615 */
[----:B------:R-:W-:Y:S01]  /*33e0*/  STG.E.64 desc[UR36][R4.64+0x28], RZ ;  /* 0x000028ff04007986 */ /* 0x000fe2000c101b24 */
[----:B------:R-:W-:-:S02]  /*33f0*/  IADD3 R20, PT, PT, R36, -0x25f88c99, R17 ;  /* 0xda07736724147810 */ /* 0x000fc40007ffe011 */
[----:B------:R-:W-:Y:S01]  /*3400*/  LOP3.LUT R23, R38, R17, RZ, 0x3c, !PT ;  /* 0x0000001126177212 */ /* 0x000fe200078e3cff */
[----:B------:R-:W4:Y:S01]  /*3410*/  I2F.F64.U32 R32, R32 ;  /* 0x0000002000207312 */ /* 0x000f220000201800 */
[----:B-1----:R-:W-:Y:S02]  /*3420*/  STG.E.64 desc[UR36][R4.64+-0x2e0], R34 ;  /* 0xfffd202204007986 */ /* 0x002fe4000c101b24 */
[----:B--2---:R-:W-:Y:S02]  /*3430*/  IADD3 R28, PT, PT, R36, -0x25f304d4, R23 ;  /* 0xda0cfb2c241c7810 */ /* 0x004fe40007ffe017 */
[----:B------:R-:W-:Y:S03]  /*3440*/  STG.E.64 desc[UR36][R4.64+0x30], RZ ;  /* 0x000030ff04007986 */ /* 0x000fe6000c101b24 */
[----:B------:R-:W1:Y:S01]  /*3450*/  I2F.F64.U32 R30, R30 ;  /* 0x0000001e001e7312 */ /* 0x000e620000201800 */
[----:B---3--:R-:W-:Y:S04]  /*3460*/  STG.E.64 desc[UR36][R4.64+-0x2c0], R10 ;  /* 0xfffd400a04007986 */ /* 0x008fe8000c101b24 */
[----:B------:R-:W-:Y:S03]  /*3470*/  STG.E.64 desc[UR36][R4.64+0x38], RZ ;  /* 0x000038ff04007986 */ /* 0x000fe6000c101b24 */
[----:B------:R-:W2:Y:S01]  /*3480*/  I2F.F64.U32 R20, R20 ;  /* 0x0000001400147312 */ /* 0x000ea20000201800 */
[----:B----4-:R-:W-:Y:S04]  /*3490*/  STG.E.64 desc[UR36][R4.64+-0x2b8], R32 ;  /* 0xfffd482004007986 */ /* 0x010fe8000c101b24 */
[----:B------:R-:W-:Y:S03]  /*34a0*/  STG.E.64 desc[UR36][R4.64+0x40], RZ ;  /* 0x000040ff04007986 */ /* 0x000fe6000c101b24 */
[----:B------:R-:W3:Y:S01]  /*34b0*/  I2F.F64.U32 R28, R28 ;  /* 0x0000001c001c7312 */ /* 0x000ee20000201800 */
[----:B-1----:R-:W-:Y:S04]  /*34c0*/  STG.E.64 desc[UR36][R4.64+-0x2b0], R30 ;  /* 0xfffd501e04007986 */ /* 0x002fe8000c101b24 */
[----:B------:R-:W-:Y:S03]  /*34d0*/  STG.E.64 desc[UR36][R4.64+0x48], RZ ;  /* 0x000048ff04007986 */ /* 0x000fe6000c101b24 */
[----:B0-----:R-:W0:Y:S01]  /*34e0*/  I2F.F64.U32 R12, R37 ;  /* 0x00000025000c7312 */ /* 0x001e220000201800 */
[----:B--2---:R-:W-:Y:S04]  /*34f0*/  STG.E.64 desc[UR36][R4.64+-0x2a8], R20 ;  /* 0xfffd581404007986 */ /* 0x004fe8000c101b24 */
[----:B------:R-:W-:Y:S04]  /*3500*/  STG.E.64 desc[UR36][R4.64+0x50], RZ ;  /* 0x000050ff04007986 */ /* 0x000fe8000c101b24 */
[----:B---3--:R-:W-:Y:S04]  /*3510*/  STG.E.64 desc[UR36][R4.64+-0x2a0], R28 ;  /* 0xfffd601c04007986 */ /* 0x008fe8000c101b24 */
[----:B------:R-:W-:Y:S04]  /*3520*/  STG.E.64 desc[UR36][R4.64+0x58], RZ ;  /* 0x000058ff04007986 */ /* 0x000fe8000c101b24 */
[----:B------:R-:W-:Y:S04]  /*3530*/  STG.E.64 desc[UR36][R4.64+0x60], RZ ;  /* 0x000060ff04007986 */ /* 0x000fe8000c101b24 */
[----:B------:R-:W-:Y:S04]  /*3540*/  STG.E.64 desc[UR36][R4.64+0x68], RZ ;  /* 0x000068ff04007986 */ /* 0x000fe8000c101b24 */
[----:B------:R-:W-:Y:S04]  /*3550*/  STG.E.64 desc[UR36][R4.64+0x70], RZ ;  /* 0x000070ff04007986 */ /* 0x000fe8000c101b24 */
[----:B------:R-:W-:Y:S04]  /*3560*/  STG.E.64 desc[UR36][R4.64+0x78], RZ ;  /* 0x000078ff04007986 */ /* 0x000fe8000c101b24 */
[----:B------:R-:W-:Y:S04]  /*3570*/  STG.E.64 desc[UR36][R4.64+0x80], RZ ;  /* 0x000080ff04007986 */ /* 0x000fe8000c101b24 */
[----:B0-----:R0:W-:Y:S04]  /*3580*/  STG.E.64 desc[UR36][R4.64+-0x2c8], R12 ;  /* 0xfffd380c04007986 */ /* 0x0011e8000c101b24 */
[----:B------:R1:W-:Y:S01]  /*3590*/  STG.E.64 desc[UR36][R4.64+-0x2d0], R14 ;  /* 0xfffd300e04007986 */ /* 0x0003e2000c101b24 */
[----:B0-----:R-:W-:-:S05]  /*35a0*/  IADD3 R13, P1, PT, R4, 0xa0, RZ ;  /* 0x000000a0040d7810 */ /* 0x001fca0007f3e0ff */
[----:B-1----:R-:W-:Y:S01]  /*35b0*/  IMAD.X R14, RZ, RZ, R5, P1 ;  /* 0x000000ffff0e7224 */ /* 0x002fe200008e0605 */
[----:B------:R-:W-:Y:S07]  /*35c0*/  @P0 BRA `(.L_x_13) ;  /* 0xfffffff000b00947 */ /* 0x000fee000383ffff */
[----:B------:R-:W-:Y:S05]  /*35d0*/  BSYNC.RECONVERGENT B0 ;  /* 0x0000000000007941 */ /* 0x000fea0003800200 */
.L_x_12:
[----:B------:R-:W2:Y:S04]  /*35e0*/  LDG.E.64 R34, desc[UR36][R6.64+0x20] ;  /* 0x0000202406227981 */ /* 0x000ea8000c1e1b00 */
[----:B------:R-:W3:Y:S04]  /*35f0*/  LDG.E.64 R8, desc[UR36][R6.64+0x28] ;  /* 0x0000282406087981 */ /* 0x000ee8000c1e1b00 */
[----:B------:R-:W4:Y:S04]  /*3600*/  LDG.E.64 R10, desc[UR36][R6.64+0x30] ;  /* 0x00003024060a7981 */ /* 0x000f28000c1e1b00 */
[----:B------:R-:W5:Y:S04]  /*3610*/  LDG.E.64 R12, desc[UR36][R6.64+0x38] ;  /* 0x00003824060c7981 */ /* 0x000f68000c1e1b00 */
[----:B------:R-:W5:Y:S04]  /*3620*/  LDG.E.64 R14, desc[UR36][R6.64+0x40] ;  /* 0x00004024060e7981 */ /* 0x000f68000c1e1b00 */
[----:B------:R-:W5:Y:S04]  /*3630*/  LDG.E.64 R20, desc[UR36][R6.64+0x48] ;  /* 0x0000482406147981 */ /* 0x000f68000c1e1b00 */
[----:B------:R-:W5:Y:S04]  /*3640*/  LDG.E.64 R28, desc[UR36][R6.64+0x50] ;  /* 0x00005024061c7981 */ /* 0x000f68000c1e1b00 */
[----:B------:R-:W5:Y:S04]  /*3650*/  LDG.E.64 R30, desc[UR36][R6.64+0x58] ;  /* 0x00005824061e7981 */ /* 0x000f68000c1e1b00 */
[----:B------:R-:W5:Y:S04]  /*3660*/  LDG.E.64 R32, desc[UR36][R6.64+0x60] ;  /* 0x0000602406207981 */ /* 0x000f68000c1e1b00 */
[----:B------:R-:W5:Y:S01]  /*3670*/  LDG.E.64 R4, desc[UR36][R6.64+0x68] ;  /* 0x0000682406047981 */ /* 0x000f62000c1e1b00 */
[----:B--2---:R-:W-:-:S08]  /*3680*/  DFMA R34, R34, R34, RZ ;  /* 0x000000222222722b */ /* 0x004fd000000000ff */
[----:B---3--:R-:W-:Y:S02]  /*3690*/  DFMA R8, R8, R8, R34 ;  /* 0x000000080808722b */ /* 0x008fe40000000022 */
[----:B------:R-:W2:Y:S06]  /*36a0*/  LDG.E.64 R34, desc[UR36][R6.64+0x70] ;  /* 0x0000702406227981 */ /* 0x000eac000c1e1b00 */
[----:B----4-:R-:W-:Y:S02]  /*36b0*/  DFMA R10, R10, R10, R8 ;  /* 0x0000000a0a0a722b */ /* 0x010fe40000000008 */
[----:B------:R-:W3:Y:S06]  /*36c0*/  LDG.E.64 R8, desc[UR36][R6.64+0x78] ;  /* 0x0000782406087981 */ /* 0x000eec000c1e1b00 */
[----:B-----5:R-:W-:-:S02]  /*36d0*/  DFMA R12, R12, R12, R10 ;  /* 0x0000000c0c0c722b */ /* 0x020fc4000000000a */
[----:B------:R-:W4:Y:S06]  /*36e0*/  LDG.E.64 R10, desc[UR36][R6.64+0x80] ;  /* 0x00008024060a7981 */ /* 0x000f2c000c1e1b00 */
[----:B------:R-:W-:Y:S02]  /*36f0*/  DFMA R14, R14, R14, R12 ;  /* 0x0000000e0e0e722b */ /* 0x000fe4000000000c */
[----:B------:R-:W5:Y:S06]  /*3700*/  LDG.E.64 R12, desc[UR36][R6.64+0x88] ;  /* 0x00008824060c7981 */ /* 0x000f6c000c1e1b00 */
[----:B------:R-:W-:-:S02]  /*3710*/  DFMA R20, R20, R20, R14 ;  /* 0x000000141414722b */ /* 0x000fc4000000000e */
[----:B------:R-:W5:Y:S06]  /*3720*/  LDG.E.64 R14, desc[UR36][R6.64+0x90] ;  /* 0x00009024060e7981 */ /* 0x000f6c000c1e1b00 */
        /* <DEDUP_REMOVED lines=8> */
[----:B--2---:R-:W-:Y:S02]  /*37b0*/  DFMA R34, R34, R34, R4 ;  /* 0x000000222222722b */ /* 0x004fe40000000004 */
[----:B------:R-:W2:Y:S06]  /*37c0*/  LDG.E.64 R4, desc[UR36][R6.64+0xb8] ;  /* 0x0000b82406047981 */ /* 0x000eac000c1e1b00 */
[----:B---3--:R-:W-:-:S02]  /*37d0*/  DFMA R8, R8, R8, R34 ;  /* 0x000000080808722b */ /* 0x008fc40000000022 */
[----:B------:R-:W3:Y:S06]  /*37e0*/  LDG.E.64 R34, desc[UR36][R6.64+0xc0] ;  /* 0x0000c02406227981 */ /* 0x000eec000c1e1b00 */
[----:B----4-:R-:W-:Y:S02]  /*37f0*/  DFMA R10, R10, R10, R8 ;  /* 0x0000000a0a0a722b */ /* 0x010fe40000000008 */
[----:B------:R-:W4:Y:S06]  /*3800*/  LDG.E.64 R8, desc[UR36][R6.64+0xc8] ;  /* 0x0000c82406087981 */ /* 0x000f2c000c1e1b00 */
[----:B-----5:R-:W-:-:S02]  /*3810*/  DFMA R12, R12, R12, R10 ;  /* 0x0000000c0c0c722b */ /* 0x020fc4000000000a */
        /* <DEDUP_REMOVED lines=11> */
[----:B--2---:R-:W-:-:S02]  /*38d0*/  DFMA R4, R4, R4, R32 ;  /* 0x000000040404722b */ /* 0x004fc40000000020 */
[----:B------:R-:W2:Y:S06]  /*38e0*/  LDG.E.64 R32, desc[UR36][R6.64+0x100] ;  /* 0x0001002406207981 */ /* 0x000eac000c1e1b00 */
[----:B---3--:R-:W-:Y:S02]  /*38f0*/  DFMA R34, R34, R34, R4 ;  /* 0x000000222222722b */ /* 0x008fe40000000004 */
[----:B------:R-:W3:Y:S06]  /*3900*/  LDG.E.64 R4, desc[UR36][R6.64+0x108] ;  /* 0x0001082406047981 */ /* 0x000eec000c1e1b00 */
[----:B----4-:R-:W-:-:S02]  /*3910*/  DFMA R8, R8, R8, R34 ;  /* 0x000000080808722b */ /* 0x010fc40000000022 */
[----:B------:R-:W4:Y:S06]  /*3920*/  LDG.E.64 R34, desc[UR36][R6.64+0x110] ;  /* 0x0001102406227981 */ /* 0x000f2c000c1e1b00 */
[----:B-----5:R-:W-:Y:S02]  /*3930*/  DFMA R10, R10, R10, R8 ;  /* 0x0000000a0a0a722b */ /* 0x020fe40000000008 */
        /* <DEDUP_REMOVED lines=136> */
[----:B------:R-:W5:Y:S01]  /*41c0*/  LDG.E.64 R4, desc[UR36][R6.64+0x338] ;  /* 0x0003382406047981 */ /* 0x000f62000c1e1b00 */
[----:B------:R-:W-:Y:S01]  /*41d0*/  VIADD R24, R24, 0xd9f6dc18 ;  /* 0xd9f6dc1818187836 */ /* 0x000fe20000000000 */
[----:B------:R-:W-:Y:S05]  /*41e0*/  WARPSYNC.ALL ;  /* 0x0000000000007948 */ /* 0x000fea0003800000 */
[----:B------:R-:W-:Y:S04]  /*41f0*/  STL.64 [R1+0x8], R26 ;  /* 0x0000081a01007387 */ /* 0x000fe80000100a00 */
[----:B------:R-:W-:Y:S01]  /*4200*/  STL.64 [R1], R24 ;  /* 0x0000001801007387 */ /* 0x000fe20000100a00 */
[----:B--2---:R-:W-:Y:S01]  /*4210*/  DFMA R34, R8, R8, R34 ;  /* 0x000000080822722b */ /* 0x004fe20000000022 */
[----:B------:R-:W-:-:S02]  /*4220*/  IMAD.MOV.U32 R8, RZ, RZ, R17 ;  /* 0x000000ffff087224 */ /* 0x000fc400078e0011 */
[----:B------:R-:W-:-:S05]  /*4230*/  IMAD.MOV.U32 R9, RZ, RZ, R23 ;  /* 0x000000ffff097224 */ /* 0x000fca00078e0017 */
[----:B---3--:R-:W-:Y:S01]  /*4240*/  DFMA R34, R10, R10, R34 ;  /* 0x0000000a0a22722b */ /* 0x008fe20000000022 */
[----:B------:R-:W-:Y:S07]  /*4250*/  STL.64 [R1+0x10], R8 ;  /* 0x0000100801007387 */ /* 0x000fee0000100a00 */
[----:B----4-:R-:W-:-:S08]  /*4260*/  DFMA R34, R12, R12, R34 ;  /* 0x0000000c0c22722b */ /* 0x010fd00000000022 */
[----:B-----5:R-:W-:-:S08]  /*4270*/  DFMA R34, R14, R14, R34 ;  /* 0x0000000e0e22722b */ /* 0x020fd00000000022 */
[----:B------:R-:W-:-:S08]  /*4280*/  DFMA R34, R20, R20, R34 ;  /* 0x000000141422722b */ /* 0x000fd00000000022 */
[----:B------:R-:W-:-:S08]  /*4290*/  DFMA R28, R28, R28, R34 ;  /* 0x0000001c1c1c722b */ /* 0x000fd00000000022 */
[----:B------:R-:W-:-:S08]  /*42a0*/  DFMA R28, R30, R30, R28 ;  /* 0x0000001e1e1c722b */ /* 0x000fd0000000001c */
[----:B------:R-:W-:-:S08]  /*42b0*/  DFMA R28, R32, R32, R28 ;  /* 0x00000020201c722b */ /* 0x000fd0000000001c */
[----:B------:R-:W-:-:S07]  /*42c0*/  DFMA R28, R4, R4, R28 ;  /* 0x00000004041c722b */ /* 0x000fce000000001c */
[----:B------:R0:W-:Y:S01]  /*42d0*/  STG.E.64 desc[UR36][R6.64+0x10], R28 ;  /* 0x0000101c06007986 */ /* 0x0001e2000c101b24 */
[----:B------:R-:W1:Y:S08]  /*42e0*/  LDC.64 R4, c[0x0][0x388] ;  /* 0x0000e200ff047b82 */ /* 0x000e700000000a00 */
[----:B------:R-:W-:Y:S06]  /*42f0*/  BAR.SYNC.DEFER_BLOCKING 0x0 ;  /* 0x0000000000007b1d */ /* 0x000fec0000010000 */
[----:B-1----:R-:W2:Y:S04]  /*4300*/  LDG.E.64 R30, desc[UR36][R4.64+0x10] ;  /* 0x00001024041e7981 */ /* 0x002ea8000c1e1b00 */
[----:B------:R-:W2:Y:S04]  /*4310*/  LDG.E.64 R32, desc[UR36][R4.64+0x670] ;  /* 0x0006702404207981 */ /* 0x000ea8000c1e1b00 */
[----:B------:R-:W3:Y:S04]  /*4320*/  LDG.E.64 R36, desc[UR36][R4.64+0xcd0] ;  /* 0x000cd02404247981 */ /* 0x000ee8000c1e1b00 */
[----:B0-----:R-:W4:Y:S04]  /*4330*/  LDG.E.64 R6, desc[UR36][R4.64+0x1330] ;  /* 0x0013302404067981 */ /* 0x001f28000c1e1b00 */
[----:B------:R-:W5:Y:S04]  /*4340*/  LDG.E.64 R10, desc[UR36][R4.64+0x1990] ;  /* 0x00199024040a7981 */ /* 0x000f68000c1e1b00 */
[----:B------:R-:W5:Y:S04]  /*4350*/  LDG.E.64 R12, desc[UR36][R4.64+0x1ff0] ;  /* 0x001ff024040c7981 */ /* 0x000f68000c1e1b00 */
[----:B------:R-:W5:Y:S04]  /*4360*/  LDG.E.64 R14, desc[UR36][R4.64+0x2650] ;  /* 0x00265024040e7981 */ /* 0x000f68000c1e1b00 */
[----:B------:R-:W5:Y:S04]  /*4370*/  LDG.E.64 R20, desc[UR36][R4.64+0x2cb0] ;  /* 0x002cb02404147981 */ /* 0x000f68000c1e1b00 */
[----:B------:R-:W5:Y:S04]  /*4380*/  LDG.E.64 R28, desc[UR36][R4.64+0x3310] ;  /* 0x00331024041c7981 */ /* 0x000f68000c1e1b00 */
[----:B------:R-:W5:Y:S01]  /*4390*/  LDG.E.64 R34, desc[UR36][R4.64+0x3fd0] ;  /* 0x003fd02404227981 */ /* 0x000f62000c1e1b00 */
[----:B--2---:R-:W-:-:S06]  /*43a0*/  DSETP.GEU.AND P0, PT, R32, R30, PT ;  /* 0x0000001e2000722a */ /* 0x004fcc0003f0e000 */
[----:B------:R-:W-:Y:S02]  /*43b0*/  FSEL R30, R32, R30, !P0 ;  /* 0x0000001e201e7208 */ /* 0x000fe40004000000 */
[----:B------:R-:W-:Y:S02]  /*43c0*/  FSEL R31, R33, R31, !P0 ;  /* 0x0000001f211f7208 */ /* 0x000fe40004000000 */
[----:B------:R-:W2:Y:S04]  /*43d0*/  LDG.E.64 R32, desc[UR36][R4.64+0x3970] ;  /* 0x0039702404207981 */ /* 0x000ea8000c1e1b00 */
[----:B---3--:R-:W-:-:S06]  /*43e0*/  DSETP.GEU.AND P6, PT, R36, R30, PT ;  /* 0x0000001e2400722a */ /* 0x008fcc0003fce000 */
[----:B------:R-:W-:Y:S02]  /*43f0*/  FSEL R30, R36, R30, !P6 ;  /* 0x0000001e241e7208 */ /* 0x000fe40007000000 */
[----:B------:R-:W-:Y:S02]  /*4400*/  FSEL R31, R37, R31, !P6 ;  /* 0x0000001f251f7208 */ /* 0x000fe40007000000 */
[----:B------:R-:W-:Y:S01]  /*4410*/  SEL R9, RZ, 0x1, P0 ;  /* 0x00000001ff097807 */ /* 0x000fe20000000000 */
[----:B------:R-:W3:Y:S03]  /*4420*/  LDG.E.64 R36, desc[UR36][R4.64+0xf8b0] ;  /* 0x00f8b02404247981 */ /* 0x000ee6000c1e1b00 */
[----:B----4-:R-:W-:-:S06]  /*4430*/  DSETP.GEU.AND P5, PT, R6, R30, PT ;  /* 0x0000001e0600722a */ /* 0x010fcc0003fae000 */
[----:B------:R-:W-:Y:S02]  /*4440*/  FSEL R30, R6, R30, !P5 ;  /* 0x0000001e061e7208 */ /* 0x000fe40006800000 */
[----:B------:R-:W-:Y:S02]  /*4450*/  FSEL R31, R7, R31, !P5 ;  /* 0x0000001f071f7208 */ /* 0x000fe40006800000 */
[----:B------:R-:W4:Y:S04]  /*4460*/  LDG.E.64 R6, desc[UR36][R4.64+0x4630] ;  /* 0x0046302404067981 */ /* 0x000f28000c1e1b00 */
[----:B-----5:R-:W-:-:S06]  /*4470*/  DSETP.GEU.AND P2, PT, R10, R30, PT ;  /* 0x0000001e0a00722a */ /* 0x020fcc0003f4e000 */
[----:B------:R-:W-:Y:S02]  /*4480*/  FSEL R30, R10, R30, !P2 ;  /* 0x0000001e0a1e7208 */ /* 0x000fe40005000000 */
[----:B------:R-:W-:Y:S02]  /*4490*/  FSEL R31, R11, R31, !P2 ;  /* 0x0000001f0b1f7208 */ /* 0x000fe40005000000 */
[----:B------:R-:W5:Y:S04]  /*44a0*/  LDG.E.64 R10, desc[UR36][R4.64+0x4c90] ;  /* 0x004c9024040a7981 */ /* 0x000f68000c1e1b00 */
[----:B------:R-:W-:-:S06]  /*44b0*/  DSETP.GEU.AND P1, PT, R12, R30, PT ;  /* 0x0000001e0c00722a */ /* 0x000fcc0003f2e000 */
[----:B------:R-:W-:Y:S02]  /*44c0*/  FSEL R30, R12, R30, !P1 ;  /* 0x0000001e0c1e7208 */ /* 0x000fe40004800000 */
[----:B------:R-:W-:Y:S02]  /*44d0*/  FSEL R31, R13, R31, !P1 ;  /* 0x0000001f0d1f7208 */ /* 0x000fe40004800000 */
[----:B------:R-:W3:Y:S04]  /*44e0*/  LDG.E.64 R12, desc[UR36][R4.64+0x52f0] ;  /* 0x0052f024040c7981 */ /* 0x000ee8000c1e1b00 */
        /* <DEDUP_REMOVED lines=8> */
[----:B------:R-:W-:Y:S01]  /*4570*/  DSETP.GEU.AND P0, PT, R28, R30, PT ;  /* 0x0000001e1c00722a */ /* 0x000fe20003f0e000 */
[----:B------:R-:W-:-:S05]  /*4580*/  SEL R9, R9, 0x2, P6 ;  /* 0x0000000209097807 */ /* 0x000fca0003000000 */
[----:B------:R-:W-:Y:S02]  /*4590*/  FSEL R30, R28, R30, !P0 ;  /* 0x0000001e1c1e7208 */ /* 0x000fe40004000000 */
[----:B------:R-:W-:Y:S02]  /*45a0*/  FSEL R31, R29, R31, !P0 ;  /* 0x0000001f1d1f7208 */ /* 0x000fe40004000000 */
[----:B------:R-:W3:Y:S01]  /*45b0*/  LDG.E.64 R28, desc[UR36][R4.64+0x6610] ;  /* 0x00661024041c7981 */ /* 0x000ee2000c1e1b00 */
[----:B------:R-:W-:-:S04]  /*45c0*/  SEL R9, R9, 0x3, P5 ;  /* 0x0000000309097807 */ /* 0x000fc80002800000 */
[----:B------:R-:W-:-:S04]  /*45d0*/  SEL R9, R9, 0x4, P2 ;  /* 0x0000000409097807 */ /* 0x000fc80001000000 */
[----:B------:R-:W-:-:S04]  /*45e0*/  SEL R9, R9, 0x5, P1 ;  /* 0x0000000509097807 */ /* 0x000fc80000800000 */
[----:B------:R-:W-:-:S04]  /*45f0*/  SEL R9, R9, 0x6, P4 ;  /* 0x0000000609097807 */ /* 0x000fc80002000000 */
[----:B------:R-:W-:Y:S01]  /*4600*/  SEL R9, R9, 0x7, P3 ;  /* 0x0000000709097807 */ /* 0x000fe20001800000 */
[----:B--2---:R-:W-:-:S06]  /*4610*/  DSETP.GEU.AND P6, PT, R32, R30, PT ;  /* 0x0000001e2000722a */ /* 0x004fcc0003fce000 */
[----:B------:R-:W-:Y:S02]  /*4620*/  FSEL R32, R32, R30, !P6 ;  /* 0x0000001e20207208 */ /* 0x000fe40007000000 */
[----:B------:R-:W-:Y:S02]  /*4630*/  FSEL R33, R33, R31, !P6 ;  /* 0x0000001f21217208 */ /* 0x000fe40007000000 */
[----:B------:R-:W2:Y:S04]  /*4640*/  LDG.E.64 R30, desc[UR36][R4.64+0x6c70] ;  /* 0x006c7024041e7981 */ /* 0x000ea8000c1e1b00 */
[----:B------:R-:W-:-:S06]  /*4650*/  DSETP.GEU.AND P5, PT, R34, R32, PT ;  /* 0x000000202200722a */ /* 0x000fcc0003fae000 */
[----:B------:R-:W-:Y:S02]  /*4660*/  FSEL R34, R34, R32, !P5 ;  /* 0x0000002022227208 */ /* 0x000fe40006800000 */
[----:B------:R-:W-:Y:S02]  /*4670*/  FSEL R35, R35, R33, !P5 ;  /* 0x0000002123237208 */ /* 0x000fe40006800000 */
[----:B------:R-:W2:Y:S04]  /*4680*/  LDG.E.64 R32, desc[UR36][R4.64+0x72d0] ;  /* 0x0072d02404207981 */ /* 0x000ea8000c1e1b00 */
        /* <DEDUP_REMOVED lines=8> */
[----:B---3--:R-:W-:-:S06]  /*4710*/  DSETP.GEU.AND P4, PT, R12, R34, PT ;  /* 0x000000220c00722a */ /* 0x008fcc0003f8e000 */
[----:B------:R-:W-:Y:S02]  /*4720*/  FSEL R34, R12, R34, !P4 ;  /* 0x000000220c227208 */ /* 0x000fe40006000000 */
[----:B------:R-:W-:Y:S02]  /*4730*/  FSEL R35, R13, R35, !P4 ;  /* 0x000000230d237208 */ /* 0x000fe40006000000 */
[----:B------:R-:W3:Y:S04]  /*4740*/  LDG.E.64 R12, desc[UR36][R4.64+0x85f0] ;  /* 0x0085f024040c7981 */ /* 0x000ee8000c1e1b00 */
[----:B------:R-:W-:-:S06]  /*4750*/  DSETP.GEU.AND P3, PT, R14, R34, PT ;  /* 0x000000220e00722a */ /* 0x000fcc0003f6e000 */
[----:B------:R-:W-:Y:S02]  /*4760*/  FSEL R34, R14, R34, !P3 ;  /* 0x000000220e227208 */ /* 0x000fe40005800000 */
[----:B------:R-:W-:Y:S02]  /*4770*/  FSEL R35, R15, R35, !P3 ;  /* 0x000000230f237208 */ /* 0x000fe40005800000 */
[----:B------:R-:W3:Y:S01]  /*4780*/  LDG.E.64 R14, desc[UR36][R4.64+0x8c50] ;  /* 0x008c5024040e7981 */ /* 0x000ee2000c1e1b00 */
[----:B------:R-:W-:-:S03]  /*4790*/  SEL R9, R9, 0x8, P0 ;  /* 0x0000000809097807 */ /* 0x000fc60000000000 */
[----:B------:R-:W-:Y:S01]  /*47a0*/  DSETP.GEU.AND P0, PT, R20, R34, PT ;  /* 0x000000221400722a */ /* 0x000fe20003f0e000 */
[----:B------:R-:W-:-:S05]  /*47b0*/  SEL R9, R9, 0x9, P6 ;  /* 0x0000000909097807 */ /* 0x000fca0003000000 */
        /* <DEDUP_REMOVED lines=76> */
[----:B------:R0:W3:Y:S01]  /*4c80*/  LDG.E.64 R14, desc[UR36][R4.64+0xf250] ;  /* 0x00f25024040e7981 */ /* 0x0000e2000c1e1b00 */
[----:B------:R-:W-:-:S03]  /*4c90*/  SEL R9, R9, 0x18, P5 ;  /* 0x0000001809097807 */ /* 0x000fc60002800000 */
[----:B------:R-:W-:Y:S01]  /*4ca0*/  DSETP.GEU.AND P5, PT, R20, R34, PT ;  /* 0x000000221400722a */ /* 0x000fe20003fae000 */
[----:B------:R-:W-:-:S05]  /*4cb0*/  SEL R9, R9, 0x19, P2 ;  /* 0x0000001909097807 */ /* 0x000fca0001000000 */
[----:B------:R-:W-:Y:S02]  /*4cc0*/  FSEL R20, R20, R34, !P5 ;  /* 0x0000002214147208 */ /* 0x000fe40006800000 */
[----:B------:R-:W-:-:S06]  /*4cd0*/  FSEL R21, R21, R35, !P5 ;  /* 0x0000002315157208 */ /* 0x000fcc0006800000 */
[----:B------:R-:W-:Y:S01]  /*4ce0*/  DSETP.GEU.AND P2, PT, R28, R20, PT ;  /* 0x000000141c00722a */ /* 0x000fe20003f4e000 */
[----:B------:R-:W-:-:S05]  /*4cf0*/  SEL R9, R9, 0x1a, P1 ;  /* 0x0000001a09097807 */ /* 0x000fca0000800000 */
[----:B------:R-:W-:Y:S02]  /*4d00*/  FSEL R20, R28, R20, !P2 ;  /* 0x000000141c147208 */ /* 0x000fe40005000000 */
[----:B------:R-:W-:Y:S02]  /*4d10*/  FSEL R21, R29, R21, !P2 ;  /* 0x000000151d157208 */ /* 0x000fe40005000000 */
[----:B------:R-:W-:-:S04]  /*4d20*/  SEL R9, R9, 0x1b, P4 ;  /* 0x0000001b09097807 */ /* 0x000fc80002000000 */
[----:B------:R-:W-:-:S04]  /*4d30*/  SEL R9, R9, 0x1c, P3 ;  /* 0x0000001c09097807 */ /* 0x000fc80001800000 */
[----:B------:R-:W-:-:S04]  /*4d40*/  SEL R9, R9, 0x1d, P0 ;  /* 0x0000001d09097807 */ /* 0x000fc80000000000 */
[----:B------:R-:W-:-:S04]  /*4d50*/  SEL R9, R9, 0x1e, P6 ;  /* 0x0000001e09097807 */ /* 0x000fc80003000000 */
[----:B------:R-:W-:-:S04]  /*4d60*/  SEL R9, R9, 0x1f, P5 ;  /* 0x0000001f09097807 */ /* 0x000fc80002800000 */
[----:B------:R-:W-:Y:S01]  /*4d70*/  SEL R9, R9, 0x20, P2 ;  /* 0x0000002009097807 */ /* 0x000fe20001000000 */
[----:B------:R-:W-:Y:S01]  /*4d80*/  UMOV UR4, URZ ;  /* 0x000000ff00047c82 */ /* 0x000fe20008000000 */
[----:B------:R-:W-:Y:S01]  /*4d90*/  UMOV UR5, URZ ;  /* 0x000000ff00057c82 */ /* 0x000fe20008000000 */
[----:B--2---:R-:W-:-:S06]  /*4da0*/  DSETP.GEU.AND P1, PT, R30, R20, PT ;  /* 0x000000141e00722a */ /* 0x004fcc0003f2e000 */
[----:B------:R-:W-:Y:S02]  /*4db0*/  FSEL R20, R30, R20, !P1 ;  /* 0x000000141e147208 */ /* 0x000fe40004800000 */
[----:B------:R-:W-:-:S06]  /*4dc0*/  FSEL R21, R31, R21, !P1 ;  /* 0x000000151f157208 */ /* 0x000fcc0004800000 */
[----:B------:R-:W-:-:S06]  /*4dd0*/  DSETP.GEU.AND P4, PT, R32, R20, PT ;  /* 0x000000142000722a */ /* 0x000fcc0003f8e000 */
[----:B0-----:R-:W-:Y:S02]  /*4de0*/  FSEL R4, R32, R20, !P4 ;  /* 0x0000001420047208 */ /* 0x001fe40006000000 */
[----:B------:R-:W-:-:S06]  /*4df0*/  FSEL R5, R33, R21, !P4 ;  /* 0x0000001521057208 */ /* 0x000fcc0006000000 */
[----:B----4-:R-:W-:-:S06]  /*4e00*/  DSETP.GEU.AND P3, PT, R6, R4, PT ;  /* 0x000000040600722a */ /* 0x010fcc0003f6e000 */
[----:B------:R-:W-:Y:S02]  /*4e10*/  FSEL R4, R6, R4, !P3 ;  /* 0x0000000406047208 */ /* 0x000fe40005800000 */
[----:B------:R-:W-:Y:S02]  /*4e20*/  FSEL R5, R7, R5, !P3 ;  /* 0x0000000507057208 */ /* 0x000fe40005800000 */
[----:B------:R0:W1:Y:S04]  /*4e30*/  LDS.64 R6, [R0] ;  /* 0x0000000000067984 */ /* 0x0000680000000a00 */
[----:B-----5:R-:W-:-:S06]  /*4e40*/  DSETP.GEU.AND P0, PT, R10, R4, PT ;  /* 0x000000040a00722a */ /* 0x020fcc0003f0e000 */
[----:B------:R-:W-:Y:S02]  /*4e50*/  FSEL R4, R10, R4, !P0 ;  /* 0x000000040a047208 */ /* 0x000fe40004000000 */
[----:B------:R-:W-:-:S06]  /*4e60*/  FSEL R5, R11, R5, !P0 ;  /* 0x000000050b057208 */ /* 0x000fcc0004000000 */
[----:B---3--:R-:W-:Y:S01]  /*4e70*/  DSETP.GEU.AND P6, PT, R12, R4, PT ;  /* 0x000000040c00722a */ /* 0x008fe20003fce000 */
[----:B------:R-:W-:-:S05]  /*4e80*/  SEL R9, R9, 0x21, P1 ;  /* 0x0000002109097807 */ /* 0x000fca0000800000 */
[----:B------:R-:W-:Y:S02]  /*4e90*/  FSEL R4, R12, R4, !P6 ;  /* 0x000000040c047208 */ /* 0x000fe40007000000 */
[----:B------:R-:W-:Y:S02]  /*4ea0*/  FSEL R5, R13, R5, !P6 ;  /* 0x000000050d057208 */ /* 0x000fe40007000000 */
[----:B------:R-:W-:-:S04]  /*4eb0*/  SEL R9, R9, 0x22, P4 ;  /* 0x0000002209097807 */ /* 0x000fc80002000000 */
[----:B------:R-:W-:Y:S01]  /*4ec0*/  DSETP.GEU.AND P1, PT, R14, R4, PT ;  /* 0x000000040e00722a */ /* 0x000fe20003f2e000 */
[----:B------:R-:W-:-:S04]  /*4ed0*/  SEL R9, R9, 0x23, P3 ;  /* 0x0000002309097807 */ /* 0x000fc80001800000 */
[----:B------:R-:W-:Y:S02]  /*4ee0*/  SEL R9, R9, 0x24, P0 ;  /* 0x0000002409097807 */ /* 0x000fe40000000000 */
[----:B------:R-:W-:Y:S02]  /*4ef0*/  FSEL R4, R14, R4, !P1 ;  /* 0x000000040e047208 */ /* 0x000fe40004800000 */
[----:B------:R-:W-:Y:S02]  /*4f00*/  FSEL R5, R15, R5, !P1 ;  /* 0x000000050f057208 */ /* 0x000fe40004800000 */
[----:B------:R-:W-:-:S04]  /*4f10*/  SEL R9, R9, 0x25, P6 ;  /* 0x0000002509097807 */ /* 0x000fc80003000000 */
[----:B------:R-:W-:Y:S01]  /*4f20*/  DSETP.GEU.AND P0, PT, R36, R4, PT ;  /* 0x000000042400722a */ /* 0x000fe20003f0e000 */
[----:B------:R-:W-:-:S05]  /*4f30*/  SEL R5, R9, 0x26, P1 ;  /* 0x0000002609057807 */ /* 0x000fca0000800000 */
[----:B------:R-:W-:-:S05]  /*4f40*/  SEL R5, R5, 0x27, P0 ;  /* 0x0000002705057807 */ /* 0x000fca0000000000 */
[----:B------:R-:W-:-:S04]  /*4f50*/  IMAD.WIDE.U32 R2, R5, 0x660, R2 ;  /* 0x0000066005027825 */ /* 0x000fc800078e0002 */
[----:B------:R-:W-:Y:S01]  /*4f60*/  VIADD R12, R3, UR4 ;  /* 0x00000004030c7c36 */ /* 0x000fe20008000000 */
[----:B01----:R-:W-:-:S06]  /*4f70*/  UMOV UR4, URZ ;  /* 0x000000ff00047c82 */ /* 0x003fcc0008000000 */
.L_x_14:
[----:B------:R-:W-:-:S04]  /*4f80*/  IADD3 R10, P0, PT, R2, UR4, RZ ;  /* 0x00000004020a7c10 */ /* 0x000fc8000ff1e0ff */
[----:B------:R-:W-:-:S05]  /*4f90*/  IADD3.X R11, PT, PT, R12, UR5, RZ, P0, !PT ;  /* 0x000000050c0b7c10 */ /* 0x000fca00087fe4ff */
[----:B-1----:R-:W2:Y:S01]  /*4fa0*/  LDG.E.U8 R9, desc[UR36][R10.64] ;  /* 0x000000240a097981 */ /* 0x002ea2000c1e1100 */
[----:B------:R-:W-:-:S04]  /*4fb0*/  IADD3 R4, P0, PT, R6, UR4, RZ ;  /* 0x0000000406047c10 */ /* 0x000fc8000ff1e0ff */
[----:B------:R-:W-:-:S05]  /*4fc0*/  IADD3.X R5, PT, PT, R7, UR5, RZ, P0, !PT ;  /* 0x0000000507057c10 */ /* 0x000fca00087fe4ff */
[----:B--2---:R0:W-:Y:S04]  /*4fd0*/  ST.E.U8 desc[UR36][R4.64], R9 ;  /* 0x0000000904007985 */ /* 0x0041e8000c101124 */
[----:B------:R-:W2:Y:S04]  /*4fe0*/  LDG.E.U8 R13, desc[UR36][R10.64+0x1] ;  /* 0x000001240a0d7981 */ /* 0x000ea8000c1e1100 */
[----:B--2---:R1:W-:Y:S04]  /*4ff0*/  ST.E.U8 desc[UR36][R4.64+0x1], R13 ;  /* 0x0000010d04007985 */ /* 0x0043e8000c101124 */
[----:B------:R-:W2:Y:S04]  /*5000*/  LDG.E.U8 R15, desc[UR36][R10.64+0x2] ;  /* 0x000002240a0f7981 */ /* 0x000ea8000c1e1100 */
[----:B--2---:R2:W-:Y:S04]  /*5010*/  ST.E.U8 desc[UR36][R4.64+0x2], R15 ;  /* 0x0000020f04007985 */ /* 0x0045e8000c101124 */
[----:B------:R-:W3:Y:S04]  /*5020*/  LDG.E.U8 R17, desc[UR36][R10.64+0x3] ;  /* 0x000003240a117981 */ /* 0x000ee8000c1e1100 */
[----:B---3--:R3:W-:Y:S04]  /*5030*/  ST.E.U8 desc[UR36][R4.64+0x3], R17 ;  /* 0x0000031104007985 */ /* 0x0087e8000c101124 */
[----:B------:R-:W4:Y:S04]  /*5040*/  LDG.E.U8 R21, desc[UR36][R10.64+0x4] ;  /* 0x000004240a157981 */ /* 0x000f28000c1e1100 */
[----:B----4-:R4:W-:Y:S04]  /*5050*/  ST.E.U8 desc[UR36][R4.64+0x4], R21 ;  /* 0x0000041504007985 */ /* 0x0109e8000c101124 */
[----:B------:R-:W5:Y:S04]  /*5060*/  LDG.E.U8 R29, desc[UR36][R10.64+0x5] ;  /* 0x000005240a1d7981 */ /* 0x000f68000c1e1100 */
[----:B-----5:R5:W-:Y:S04]  /*5070*/  ST.E.U8 desc[UR36][R4.64+0x5], R29 ;  /* 0x0000051d04007985 */ /* 0x020be8000c101124 */
[----:B0-----:R-:W2:Y:S04]  /*5080*/  LDG.E.U8 R9, desc[UR36][R10.64+0x6] ;  /* 0x000006240a097981 */ /* 0x001ea8000c1e1100 */
[----:B--2---:R0:W-:Y:S04]  /*5090*/  ST.E.U8 desc[UR36][R4.64+0x6], R9 ;  /* 0x0000060904007985 */ /* 0x0041e8000c101124 */
[----:B-1----:R-:W2:Y:S04]  /*50a0*/  LDG.E.U8 R13, desc[UR36][R10.64+0x7] ;  /* 0x000007240a0d7981 */ /* 0x002ea8000c1e1100 */
[----:B--2---:R1:W-:Y:S04]  /*50b0*/  ST.E.U8 desc[UR36][R4.64+0x7], R13 ;  /* 0x0000070d04007985 */ /* 0x0043e8000c101124 */
[----:B------:R-:W2:Y:S04]  /*50c0*/  LDG.E.U8 R15, desc[UR36][R10.64+0x8] ;  /* 0x000008240a0f7981 */ /* 0x000ea8000c1e1100 */
[----:B--2---:R2:W-:Y:S04]  /*50d0*/  ST.E.U8 desc[UR36][R4.64+0x8], R15 ;  /* 0x0000080f04007985 */ /* 0x0045e8000c101124 */
[----:B---3--:R-:W3:Y:S04]  /*50e0*/  LDG.E.U8 R17, desc[UR36][R10.64+0x9] ;  /* 0x000009240a117981 */ /* 0x008ee8000c1e1100 */
[----:B---3--:R3:W-:Y:S04]  /*50f0*/  ST.E.U8 desc[UR36][R4.64+0x9], R17 ;  /* 0x0000091104007985 */ /* 0x0087e8000c101124 */
[----:B----4-:R-:W4:Y:S04]  /*5100*/  LDG.E.U8 R21, desc[UR36][R10.64+0xa] ;  /* 0x00000a240a157981 */ /* 0x010f28000c1e1100 */
[----:B----4-:R4:W-:Y:S04]  /*5110*/  ST.E.U8 desc[UR36][R4.64+0xa], R21 ;  /* 0x00000a1504007985 */ /* 0x0109e8000c101124 */
[----:B-----5:R-:W5:Y:S04]  /*5120*/  LDG.E.U8 R29, desc[UR36][R10.64+0xb] ;  /* 0x00000b240a1d7981 */ /* 0x020f68000c1e1100 */
        /* <DEDUP_REMOVED lines=103> */
[----:B---3--:R-:W2:Y:S04]  /*57a0*/  LDG.E.U8 R17, desc[UR36][R10.64+0x3f] ;  /* 0x00003f240a117981 */ /* 0x008ea8000c1e1100 */
[----:B--2---:R1:W-:Y:S04]  /*57b0*/  ST.E.U8 desc[UR36][R4.64+0x3f], R17 ;  /* 0x00003f1104007985 */ /* 0x0043e8000c101124 */
[----:B----4-:R-:W2:Y:S04]  /*57c0*/  LDG.E.U8 R21, desc[UR36][R10.64+0x40] ;  /* 0x000040240a157981 */ /* 0x010ea8000c1e1100 */
[----:B--2---:R1:W-:Y:S04]  /*57d0*/  ST.E.U8 desc[UR36][R4.64+0x40], R21 ;  /* 0x0000401504007985 */ /* 0x0043e8000c101124 */
[----:B-----5:R-:W2:Y:S04]  /*57e0*/  LDG.E.U8 R29, desc[UR36][R10.64+0x41] ;  /* 0x000041240a1d7981 */ /* 0x020ea8000c1e1100 */
[----:B--2---:R1:W-:Y:S04]  /*57f0*/  ST.E.U8 desc[UR36][R4.64+0x41], R29 ;  /* 0x0000411d04007985 */ /* 0x0043e8000c101124 */
[----:B------:R-:W2:Y:S04]  /*5800*/  LDG.E.U8 R31, desc[UR36][R10.64+0x42] ;  /* 0x000042240a1f7981 */ /* 0x000ea8000c1e1100 */
[----:B--2---:R1:W-:Y:S04]  /*5810*/  ST.E.U8 desc[UR36][R4.64+0x42], R31 ;  /* 0x0000421f04007985 */ /* 0x0043e8000c101124 */
[----:B0-----:R-:W2:Y:S01]  /*5820*/  LDG.E.U8 R9, desc[UR36][R10.64+0x43] ;  /* 0x000043240a097981 */ /* 0x001ea2000c1e1100 */
[----:B------:R-:W-:-:S04]  /*5830*/  UIADD3 UR4, UP1, UPT, UR4, 0x44, URZ ;  /* 0x0000004404047890 */ /* 0x000fc8000ff3e0ff */
[----:B------:R-:W-:Y:S02]  /*5840*/  UISETP.GE.U32.AND UP0, UPT, UR4, 0x660, UPT ;  /* 0x000006600400788c */ /* 0x000fe4000bf06070 */
[----:B------:R-:W-:-:S04]  /*5850*/  UIADD3.X UR5, UPT, UPT, URZ, UR5, URZ, UP1, !UPT ;  /* 0x00000005ff057290 */ /* 0x000fc80008ffe4ff */
[----:B------:R-:W-:Y:S01]  /*5860*/  UISETP.GE.U32.AND.EX UP0, UPT, UR5, URZ, UPT, UP0 ;  /* 0x000000ff0500728c */ /* 0x000fe2000bf06100 */
[----:B--2---:R1:W-:Y:S08]  /*5870*/  ST.E.U8 desc[UR36][R4.64+0x43], R9 ;  /* 0x0000430904007985 */ /* 0x0043f0000c101124 */
[----:B------:R-:W-:Y:S05]  /*5880*/  BRA.U !UP0, `(.L_x_14) ;  /* 0xfffffff508bc7547 */ /* 0x000fea000b83ffff */
[----:B------:R-:W1:Y:S01]  /*5890*/  LDC.64 R2, c[0x0][0x390] ;  /* 0x0000e400ff027b82 */ /* 0x000e620000000a00 */
[----:B------:R0:W-:Y:S02]  /*58a0*/  STS [R0+0x8], RZ ;  /* 0x000008ff00007388 */ /* 0x0001e40000000800 */
[----:B01----:R-:W-:-:S07]  /*58b0*/  IMAD.WIDE.U32 R16, R16, 0x660, R2 ;  /* 0x0000066010107825 */ /* 0x003fce00078e0002 */
.L_x_27:
[----:B------:R-:W-:Y:S01]  /*58c0*/  SHF.R.U32.HI R0, RZ, 0x2, R25 ;  /* 0x00000002ff007819 */ /* 0x000fe20000011619 */
[----:B------:R-:W-:Y:S01]  /*58d0*/  IMAD.SHL.U32 R3, R23, 0x10, RZ ;  /* 0x0000001017037824 */ /* 0x000fe200078e00ff */
[----:B------:R-:W-:Y:S01]  /*58e0*/  UMOV UR6, URZ ;  /* 0x000000ff00067c82 */ /* 0x000fe20008000000 */
[----:B------:R-:W-:Y:S01]  /*58f0*/  IMAD.MOV.U32 R4, RZ, RZ, R18 ;  /* 0x000000ffff047224 */ /* 0x000fe200078e0012 */
[----:B------:R-:W-:Y:S01]  /*5900*/  LOP3.LUT R0, R0, R25, RZ, 0x3c, !PT ;  /* 0x0000001900007212 */ /* 0x000fe200078e3cff */
[----:B------:R-:W-:-:S04]  /*5910*/  VIADD R5, R19, UR6 ;  /* 0x0000000613057c36 */ /* 0x000fc80008000000 */
[C---:B------:R-:W-:Y:S01]  /*5920*/  IMAD.SHL.U32 R2, R0.reuse, 0x2, RZ ;  /* 0x0000000200027824 */ /* 0x040fe200078e00ff */
[----:B------:R-:W2:Y:S04]  /*5930*/  LDG.E.64 R12, desc[UR36][R4.64+0x20] ;  /* 0x00002024040c7981 */ /* 0x000ea8000c1e1b00 */
[----:B------:R-:W-:Y:S01]  /*5940*/  LOP3.LUT R2, R0, R2, R3, 0x96, !PT ;  /* 0x0000000200027212 */ /* 0x000fe200078e9603 */
[----:B------:R-:W-:Y:S01]  /*5950*/  IMAD.MOV.U32 R0, RZ, RZ, 0x2f800000 ;  /* 0x2f800000ff007424 */ /* 0x000fe200078e00ff */
[----:B------:R-:W3:Y:S02]  /*5960*/  LDG.E.64 R20, desc[UR36][R4.64+0x340] ;  /* 0x0003402404147981 */ /* 0x000ee4000c1e1b00 */
[----:B------:R-:W-:Y:S02]  /*5970*/  LOP3.LUT R2, R2, R23, RZ, 0x3c, !PT ;  /* 0x0000001702027212 */ /* 0x000fe400078e3cff */
[----:B------:R-:W4:Y:S02]  /*5980*/  LDG.E.64 R28, desc[UR36][R4.64+0x348] ;  /* 0x00034824041c7981 */ /* 0x000f24000c1e1b00 */
[----:B------:R-:W-:-:S02]  /*5990*/  IADD3 R3, PT, PT, R24, 0x587c5, R2 ;  /* 0x000587c518037810 */ /* 0x000fc40007ffe002 */
[----:B------:R-:W5:Y:S02]  /*59a0*/  LDG.E.64 R30, desc[UR36][R4.64+0x350] ;  /* 0x00035024041e7981 */ /* 0x000f64000c1e1b00 */
[----:B------:R-:W-:-:S05]  /*59b0*/  I2FP.F32.U32 R3, R3 ;  /* 0x0000000300037245 */ /* 0x000fca0000201000 */
[----:B------:R-:W-:-:S04]  /*59c0*/  FFMA R3, R3, R0, 1.1641532182693481445e-10 ;  /* 0x2f00000003037423 */ /* 0x000fc80000000000 */
[----:B------:R-:W0:Y:S02]  /*59d0*/  F2F.F64.F32 R10, R3 ;  /* 0x00000003000a7310 */ /* 0x000e240000201800 */
[----:B0-----:R-:W-:Y:S04]  /*59e0*/  STG.E.64 desc[UR36][R4.64+0x18], R10 ;  /* 0x0000180a04007986 */ /* 0x001fe8000c101b24 */
[----:B------:R-:W2:Y:S02]  /*59f0*/  LD.E.64 R14, desc[UR36][R6.64+0x20] ;  /* 0x00002024060e7980 */ /* 0x000ea4000c101b00 */
[----:B--2---:R-:W-:Y:S02]  /*5a00*/  DADD R12, R12, -R14 ;  /* 0x000000000c0c7229 */ /* 0x004fe4000000080e */
[----:B------:R-:W2:Y:S06]  /*5a10*/  LDG.E.64 R14, desc[UR36][R4.64+0x28] ;  /* 0x00002824040e7981 */ /* 0x000eac000c1e1b00 */
[----:B---3--:R-:W-:-:S07]  /*5a20*/  DFMA R12, R10, R12, R20 ;  /* 0x0000000c0a0c722b */ /* 0x008fce0000000014 */
[----:B------:R0:W-:Y:S04]  /*5a30*/  STG.E.64 desc[UR36][R4.64+0x340], R12 ;  /* 0x0003400c04007986 */ /* 0x0001e8000c101b24 */
[----:B------:R-:W2:Y:S04]  /*5a40*/  LD.E.64 R20, desc[UR36][R6.64+0x28] ;  /* 0x0000282406147980 */ /* 0x000ea8000c101b00 */
[----:B0-----:R-:W3:Y:S01]  /*5a50*/  LDG.E.64 R12, desc[UR36][R4.64+0x38] ;  /* 0x00003824040c7981 */ /* 0x001ee2000c1e1b00 */
[----:B--2---:R-:W-:-:S03]  /*5a60*/  DADD R14, R14, -R20 ;  /* 0x000000000e0e7229 */ /* 0x004fc60000000814 */
[----:B------:R-:W2:Y:S05]  /*5a70*/  LDG.E.64 R20, desc[UR36][R4.64+0x30] ;  /* 0x0000302404147981 */ /* 0x000eaa000c1e1b00 */
[----:B----4-:R-:W-:-:S07]  /*5a80*/  DFMA R14, R10, R14, R28 ;  /* 0x0000000e0a0e722b */ /* 0x010fce000000001c */
[----:B------:R0:W-:Y:S04]  /*5a90*/  STG.E.64 desc[UR36][R4.64+0x348], R14 ;  /* 0x0003480e04007986 */ /* 0x0001e8000c101b24 */
[----:B------:R-:W2:Y:S02]  /*5aa0*/  LD.E.64 R28, desc[UR36][R6.64+0x30] ;  /* 0x00003024061c7980 */ /* 0x000ea4000c101b00 */
[----:B--2---:R-:W-:-:S08]  /*5ab0*/  DADD R20, R20, -R28 ;  /* 0x0000000014147229 */ /* 0x004fd0000000081c */
[----:B-----5:R-:W-:Y:S01]  /*5ac0*/  DFMA R20, R10, R20, R30 ;  /* 0x000000140a14722b */ /* 0x020fe2000000001e */
[----:B------:R-:W2:Y:S06]  /*5ad0*/  LDG.E.64 R30, desc[UR36][R4.64+0x358] ;  /* 0x00035824041e7981 */ /* 0x000eac000c1e1b00 */
[----:B------:R0:W-:Y:S04]  /*5ae0*/  STG.E.64 desc[UR36][R4.64+0x350], R20 ;  /* 0x0003501404007986 */ /* 0x0001e8000c101b24 */
[----:B------:R-:W3:Y:S01]  /*5af0*/  LD.E.64 R28, desc[UR36][R6.64+0x38] ;  /* 0x00003824061c7980 */ /* 0x000ee2000c101b00 */
[----:B------:R-:W-:-:S02]  /*5b00*/  IADD3 R3, P0, PT, R18, 0x378, RZ ;  /* 0x0000037812037810 */ /* 0x000fc40007f1e0ff */
[----:B------:R-:W-:-:S03]  /*5b10*/  IADD3 R9, P1, PT, R6, 0x58, RZ ;  /* 0x0000005806097810 */ /* 0x000fc60007f3e0ff */
[----:B------:R-:W-:Y:S01]  /*5b20*/  IMAD.X R22, RZ, RZ, R5, P0 ;  /* 0x000000ffff167224 */ /* 0x000fe200000e0605 */
[----:B------:R-:W-:Y:S01]  /*5b30*/  UMOV UR4, 0x4 ;  /* 0x0000000400047882 */ /* 0x000fe20000000000 */
[----:B---3--:R-:W-:-:S08]  /*5b40*/  DADD R12, R12, -R28 ;  /* 0x000000000c0c7229 */ /* 0x008fd0000000081c */
[----:B--2---:R-:W-:-:S07]  /*5b50*/  DFMA R12, R10, R12, R30 ;  /* 0x0000000c0a0c722b */ /* 0x004fce000000001e */
[----:B------:R0:W-:Y:S01]  /*5b60*/  STG.E.64 desc[UR36][R4.64+0x358], R12 ;  /* 0x0003580c04007986 */ /* 0x0001e2000c101b24 */
[----:B------:R-:W-:-:S07]  /*5b70*/  IMAD.X R28, RZ, RZ, R7, P1 ;  /* 0x000000ffff1c7224 */ /* 0x000fce00008e0607 */
.L_x_15:
[----:B0-----:R-:W-:Y:S02]  /*5b80*/  IMAD.MOV.U32 R12, RZ, RZ, R9 ;  /* 0x000000ffff0c7224 */ /* 0x001fe400078e0009 */
[----:B------:R-:W-:Y:S02]  /*5b90*/  IMAD.MOV.U32 R13, RZ, RZ, R28 ;  /* 0x000000ffff0d7224 */ /* 0x000fe400078e001c */
[----:B-1----:R-:W-:Y:S02]  /*5ba0*/  IMAD.MOV.U32 R14, RZ, RZ, R3 ;  /* 0x000000ffff0e7224 */ /* 0x002fe400078e0003 */
[----:B------:R-:W-:Y:S01]  /*5bb0*/  IMAD.MOV.U32 R15, RZ, RZ, R22 ;  /* 0x000000ffff0f7224 */ /* 0x000fe200078e0016 */
[----:B------:R-:W2:Y:S04]  /*5bc0*/  LD.E.64 R28, desc[UR36][R12.64+-0x18] ;  /* 0xffffe8240c1c7980 */ /* 0x000ea8000c101b00 */
[----:B------:R-:W2:Y:S04]  /*5bd0*/  LDG.E.64 R20, desc[UR36][R14.64+-0x338] ;  /* 0xfffcc8240e147981 */ /* 0x000ea8000c1e1b00 */
[----:B------:R-:W3:Y:S04]  /*5be0*/  LDG.E.64 R30, desc[UR36][R14.64+-0x18] ;  /* 0xffffe8240e1e7981 */ /* 0x000ee8000c1e1b00 */
[----:B------:R-:W4:Y:S04]  /*5bf0*/  LDG.E.64 R32, desc[UR36][R14.64+-0x10] ;  /* 0xfffff0240e207981 */ /* 0x000f28000c1e1b00 */
[----:B------:R-:W5:Y:S01]  /*5c00*/  LDG.E.64 R34, desc[UR36][R14.64+-0x8] ;  /* 0xfffff8240e227981 */ /* 0x000f62000c1e1b00 */
[----:B--2---:R-:W-:-:S03]  /*5c10*/  DADD R20, R20, -R28 ;  /* 0x0000000014147229 */ /* 0x004fc6000000081c */
[----:B------:R-:W2:Y:S05]  /*5c20*/  LDG.E.64 R28, desc[UR36][R14.64+-0x330] ;  /* 0xfffcd0240e1c7981 */ /* 0x000eaa000c1e1b00 */
        /* <DEDUP_REMOVED lines=8> */
[----:B------:R-:W2:Y:S04]  /*5cb0*/  LD.E.64 R32, desc[UR36][R12.64+-0x8] ;  /* 0xfffff8240c207980 */ /* 0x000ea8000c101b00 */
[----:B0-----:R-:W4:Y:S01]  /*5cc0*/  LDG.E.64 R28, desc[UR36][R14.64+-0x318] ;  /* 0xfffce8240e1c7981 */ /* 0x001f22000c1e1b00 */
[----:B--2---:R-:W-:-:S08]  /*5cd0*/  DADD R30, R30, -R32 ;  /* 0x000000001e1e7229 */ /* 0x004fd00000000820 */
[----:B-----5:R-:W-:Y:S01]  /*5ce0*/  DFMA R30, R10, R30, R34 ;  /* 0x0000001e0a1e722b */ /* 0x020fe20000000022 */
[----:B------:R-:W2:Y:S06]  /*5cf0*/  LDG.E.64 R34, desc[UR36][R14.64] ;  /* 0x000000240e227981 */ /* 0x000eac000c1e1b00 */
[----:B------:R0:W-:Y:S04]  /*5d00*/  STG.E.64 desc[UR36][R14.64+-0x8], R30 ;  /* 0xfffff81e0e007986 */ /* 0x0001e8000c101b24 */
[----:B------:R-:W3:Y:S04]  /*5d10*/  LD.E.64 R32, desc[UR36][R12.64] ;  /* 0x000000240c207980 */ /* 0x000ee8000c101b00 */
[----:B0-----:R-:W5:Y:S01]  /*5d20*/  LDG.E.64 R30, desc[UR36][R14.64+-0x310] ;  /* 0xfffcf0240e1e7981 */ /* 0x001f62000c1e1b00 */
[----:B---3--:R-:W-:-:S08]  /*5d30*/  DADD R20, R20, -R32 ;  /* 0x0000000014147229 */ /* 0x008fd00000000820 */
[----:B--2---:R-:W-:Y:S01]  /*5d40*/  DFMA R20, R10, R20, R34 ;  /* 0x000000140a14722b */ /* 0x004fe20000000022 */
[----:B------:R-:W2:Y:S06]  /*5d50*/  LDG.E.64 R34, desc[UR36][R14.64+0x8] ;  /* 0x000008240e227981 */ /* 0x000eac000c1e1b00 */
[----:B------:R0:W-:Y:S04]  /*5d60*/  STG.E.64 desc[UR36][R14.64], R20 ;  /* 0x000000140e007986 */ /* 0x0001e8000c101b24 */
[----:B------:R-:W4:Y:S04]  /*5d70*/  LD.E.64 R32, desc[UR36][R12.64+0x8] ;  /* 0x000008240c207980 */ /* 0x000f28000c101b00 */
[----:B0-----:R-:W3:Y:S01]  /*5d80*/  LDG.E.64 R20, desc[UR36][R14.64+-0x308] ;  /* 0xfffcf8240e147981 */ /* 0x001ee2000c1e1b00 */
[----:B----4-:R-:W-:-:S08]  /*5d90*/  DADD R28, R28, -R32 ;  /* 0x000000001c1c7229 */ /* 0x010fd00000000820 */
[----:B--2---:R-:W-:Y:S01]  /*5da0*/  DFMA R28, R10, R28, R34 ;  /* 0x0000001c0a1c722b */ /* 0x004fe20000000022 */
[----:B------:R-:W2:Y:S06]  /*5db0*/  LDG.E.64 R34, desc[UR36][R14.64+0x10] ;  /* 0x000010240e227981 */ /* 0x000eac000c1e1b00 */
[----:B------:R0:W-:Y:S04]  /*5dc0*/  STG.E.64 desc[UR36][R14.64+0x8], R28 ;  /* 0x0000081c0e007986 */ /* 0x0001e8000c101b24 */
[----:B------:R-:W5:Y:S04]  /*5dd0*/  LD.E.64 R32, desc[UR36][R12.64+0x10] ;  /* 0x000010240c207980 */ /* 0x000f68000c101b00 */
[----:B0-----:R-:W4:Y:S01]  /*5de0*/  LDG.E.64 R28, desc[UR36][R14.64+-0x300] ;  /* 0xfffd00240e1c7981 */ /* 0x001f22000c1e1b00 */
[----:B-----5:R-:W-:-:S08]  /*5df0*/  DADD R30, R30, -R32 ;  /* 0x000000001e1e7229 */ /* 0x020fd00000000820 */
[----:B--2---:R-:W-:Y:S01]  /*5e00*/  DFMA R30, R10, R30, R34 ;  /* 0x0000001e0a1e722b */ /* 0x004fe20000000022 */
        /* <DEDUP_REMOVED lines=67> */
[----:B------:R-:W-:Y:S04]  /*6240*/  STG.E.64 desc[UR36][R14.64+0x68], R28 ;  /* 0x0000681c0e007986 */ /* 0x000fe8000c101b24 */
[----:B------:R-:W5:Y:S02]  /*6250*/  LD.E.64 R32, desc[UR36][R12.64+0x70] ;  /* 0x000070240c207980 */ /* 0x000f64000c101b00 */
[----:B-----5:R-:W-:-:S08]  /*6260*/  DADD R30, R30, -R32 ;  /* 0x000000001e1e7229 */ /* 0x020fd00000000820 */
[----:B--2---:R-:W-:Y:S01]  /*6270*/  DFMA R30, R10, R30, R34 ;  /* 0x0000001e0a1e722b */ /* 0x004fe20000000022 */
[----:B------:R-:W2:Y:S06]  /*6280*/  LDG.E.64 R34, desc[UR36][R14.64+0x78] ;  /* 0x000078240e227981 */ /* 0x000eac000c1e1b00 */
[----:B------:R0:W-:Y:S04]  /*6290*/  STG.E.64 desc[UR36][R14.64+0x70], R30 ;  /* 0x0000701e0e007986 */ /* 0x0001e8000c101b24 */
[----:B------:R-:W3:Y:S04]  /*62a0*/  LD.E.64 R32, desc[UR36][R12.64+0x78] ;  /* 0x000078240c207980 */ /* 0x000ee8000c101b00 */
[----:B0-----:R-:W4:Y:S01]  /*62b0*/  LDG.E.64 R30, desc[UR36][R14.64+0x88] ;  /* 0x000088240e1e7981 */ /* 0x001f22000c1e1b00 */
[----:B---3--:R-:W-:-:S03]  /*62c0*/  DADD R20, R20, -R32 ;  /* 0x0000000014147229 */ /* 0x008fc60000000820 */
[----:B------:R-:W3:Y:S05]  /*62d0*/  LDG.E.64 R32, desc[UR36][R14.64+0x80] ;  /* 0x000080240e207981 */ /* 0x000eea000c1e1b00 */
[----:B--2---:R-:W-:Y:S02]  /*62e0*/  DFMA R34, R10, R20, R34 ;  /* 0x000000140a22722b */ /* 0x004fe40000000022 */
[----:B------:R-:W2:Y:S05]  /*62f0*/  LDG.E.64 R20, desc[UR36][R14.64+-0x2a0] ;  /* 0xfffd60240e147981 */ /* 0x000eaa000c1e1b00 */
[----:B------:R0:W-:Y:S04]  /*6300*/  STG.E.64 desc[UR36][R14.64+0x78], R34 ;  /* 0x000078220e007986 */ /* 0x0001e8000c101b24 */
[----:B------:R-:W2:Y:S04]  /*6310*/  LD.E.64 R28, desc[UR36][R12.64+0x80] ;  /* 0x000080240c1c7980 */ /* 0x000ea8000c101b00 */
[----:B0-----:R-:W5:Y:S01]  /*6320*/  LDG.E.64 R34, desc[UR36][R14.64+0x98] ;  /* 0x000098240e227981 */ /* 0x001f62000c1e1b00 */
[----:B--2---:R-:W-:-:S08]  /*6330*/  DADD R20, R20, -R28 ;  /* 0x0000000014147229 */ /* 0x004fd0000000081c */
[----:B---3--:R-:W-:Y:S02]  /*6340*/  DFMA R36, R10, R20, R32 ;  /* 0x000000140a24722b */ /* 0x008fe40000000020 */
[----:B------:R-:W2:Y:S04]  /*6350*/  LDG.E.64 R20, desc[UR36][R14.64+-0x298] ;  /* 0xfffd68240e147981 */ /* 0x000ea8000c1e1b00 */
[----:B------:R-:W3:Y:S04]  /*6360*/  LDG.E.64 R32, desc[UR36][R14.64+0x90] ;  /* 0x000090240e207981 */ /* 0x000ee8000c1e1b00 */
[----:B------:R-:W-:Y:S04]  /*6370*/  STG.E.64 desc[UR36][R14.64+0x80], R36 ;  /* 0x000080240e007986 */ /* 0x000fe8000c101b24 */
[----:B------:R-:W2:Y:S02]  /*6380*/  LD.E.64 R28, desc[UR36][R12.64+0x88] ;  /* 0x000088240c1c7980 */ /* 0x000ea4000c101b00 */
[----:B--2---:R-:W-:-:S02]  /*6390*/  DADD R20, R20, -R28 ;  /* 0x0000000014147229 */ /* 0x004fc4000000081c */
[----:B------:R-:W2:Y:S06]  /*63a0*/  LDG.E.64 R28, desc[UR36][R14.64+-0x290] ;  /* 0xfffd70240e1c7981 */ /* 0x000eac000c1e1b00 */
[----:B----4-:R-:W-:-:S07]  /*63b0*/  DFMA R20, R10, R20, R30 ;  /* 0x000000140a14722b */ /* 0x010fce000000001e */
[----:B------:R0:W-:Y:S04]  /*63c0*/  STG.E.64 desc[UR36][R14.64+0x88], R20 ;  /* 0x000088140e007986 */ /* 0x0001e8000c101b24 */
[----:B------:R-:W2:Y:S04]  /*63d0*/  LD.E.64 R30, desc[UR36][R12.64+0x90] ;  /* 0x000090240c1e7980 */ /* 0x000ea8000c101b00 */
[----:B0-----:R-:W4:Y:S01]  /*63e0*/  LDG.E.64 R20, desc[UR36][R14.64+-0x280] ;  /* 0xfffd80240e147981 */ /* 0x001f22000c1e1b00 */
[----:B--2---:R-:W-:-:S03]  /*63f0*/  DADD R28, R28, -R30 ;  /* 0x000000001c1c7229 */ /* 0x004fc6000000081e */
[----:B------:R-:W2:Y:S05]  /*6400*/  LDG.E.64 R30, desc[UR36][R14.64+-0x288] ;  /* 0xfffd78240e1e7981 */ /* 0x000eaa000c1e1b00 */
[----:B---3--:R-:W-:-:S07]  /*6410*/  DFMA R28, R10, R28, R32 ;  /* 0x0000001c0a1c722b */ /* 0x008fce0000000020 */
[----:B------:R0:W-:Y:S04]  /*6420*/  STG.E.64 desc[UR36][R14.64+0x90], R28 ;  /* 0x0000901c0e007986 */ /* 0x0001e8000c101b24 */
[----:B------:R-:W2:Y:S02]  /*6430*/  LD.E.64 R32, desc[UR36][R12.64+0x98] ;  /* 0x000098240c207980 */ /* 0x000ea4000c101b00 */
[----:B--2---:R-:W-:-:S08]  /*6440*/  DADD R30, R30, -R32 ;  /* 0x000000001e1e7229 */ /* 0x004fd00000000820 */
[----:B-----5:R-:W-:Y:S01]  /*6450*/  DFMA R30, R10, R30, R34 ;  /* 0x0000001e0a1e722b */ /* 0x020fe20000000022 */
[----:B------:R-:W2:Y:S06]  /*6460*/  LDG.E.64 R34, desc[UR36][R14.64+0xa0] ;  /* 0x0000a0240e227981 */ /* 0x000eac000c1e1b00 */
[----:B------:R1:W-:Y:S04]  /*6470*/  STG.E.64 desc[UR36][R14.64+0x98], R30 ;  /* 0x0000981e0e007986 */ /* 0x0003e8000c101b24 */
[----:B------:R-:W4:Y:S01]  /*6480*/  LD.E.64 R32, desc[UR36][R12.64+0xa0] ;  /* 0x0000a0240c207980 */ /* 0x000f22000c101b00 */
[----:B------:R-:W-:-:S04]  /*6490*/  UIADD3 UR4, UPT, UPT, UR4, 0x18, URZ ;  /* 0x0000001804047890 */ /* 0x000fc8000fffe0ff */
[----:B------:R-:W-:Y:S01]  /*64a0*/  UISETP.NE.AND UP0, UPT, UR4, 0x64, UPT ;  /* 0x000000640400788c */ /* 0x000fe2000bf05270 */
[----:B------:R-:W-:Y:S02]  /*64b0*/  IADD3 R3, P0, PT, R14, 0xc0, RZ ;  /* 0x000000c00e037810 */ /* 0x000fe40007f1e0ff */
[----:B------:R-:W-:-:S03]  /*64c0*/  IADD3 R9, P1, PT, R12, 0xc0, RZ ;  /* 0x000000c00c097810 */ /* 0x000fc60007f3e0ff */
[----:B------:R-:W-:Y:S02]  /*64d0*/  IMAD.X R22, RZ, RZ, R15, P0 ;  /* 0x000000ffff167224 */ /* 0x000fe400000e060f */
[----:B0-----:R-:W-:Y:S01]  /*64e0*/  IMAD.X R28, RZ, RZ, R13, P1 ;  /* 0x000000ffff1c7224 */ /* 0x001fe200008e060d */
[----:B----4-:R-:W-:-:S08]  /*64f0*/  DADD R20, R20, -R32 ;  /* 0x0000000014147229 */ /* 0x010fd00000000820 */
[----:B--2---:R-:W-:-:S07]  /*6500*/  DFMA R20, R10, R20, R34 ;  /* 0x000000140a14722b */ /* 0x004fce0000000022 */
[----:B------:R1:W-:Y:S01]  /*6510*/  STG.E.64 desc[UR36][R14.64+0xa0], R20 ;  /* 0x0000a0140e007986 */ /* 0x0003e2000c101b24 */
[----:B------:R-:W-:Y:S05]  /*6520*/  BRA.U UP0, `(.L_x_15) ;  /* 0xfffffff500947547 */ /* 0x000fea000b83ffff */
[----:B------:R-:W-:Y:S01]  /*6530*/  UMOV UR4, URZ ;  /* 0x000000ff00047c82 */ /* 0x000fe20008000000 */
[----:B------:R-:W-:-:S05]  /*6540*/  UMOV UR5, URZ ;  /* 0x000000ff00057c82 */ /* 0x000fca0008000000 */
.L_x_16:
[----:B------:R-:W-:-:S04]  /*6550*/  IADD3 R12, P0, PT, R18, UR4, RZ ;  /* 0x00000004120c7c10 */ /* 0x000fc8000ff1e0ff */
[----:B------:R-:W-:-:S05]  /*6560*/  IADD3.X R13, PT, PT, R5, UR5, RZ, P0, !PT ;  /* 0x00000005050d7c10 */ /* 0x000fca00087fe4ff */
[----:B--2---:R-:W2:Y:S01]  /*6570*/  LDG.E.U8 R9, desc[UR36][R12.64] ;  /* 0x000000240c097981 */ /* 0x004ea2000c1e1100 */
[----:B------:R-:W-:Y:S01]  /*6580*/  VIADD R3, R17, UR6 ;  /* 0x0000000611037c36 */ /* 0x000fe20008000000 */
[----:B------:R-:W-:-:S04]  /*6590*/  IADD3 R10, P0, PT, R16, UR4, RZ ;  /* 0x00000004100a7c10 */ /* 0x000fc8000ff1e0ff */
[----:B------:R-:W-:-:S05]  /*65a0*/  IADD3.X R11, PT, PT, R3, UR5, RZ, P0, !PT ;  /* 0x00000005030b7c10 */ /* 0x000fca00087fe4ff */
[----:B--2---:R0:W-:Y:S04]  /*65b0*/  STG.E.U8 desc[UR36][R10.64], R9 ;  /* 0x000000090a007986 */ /* 0x0041e8000c101124 */
[----:B-1----:R-:W2:Y:S04]  /*65c0*/  LDG.E.U8 R15, desc[UR36][R12.64+0x1] ;  /* 0x000001240c0f7981 */ /* 0x002ea8000c1e1100 */
[----:B--2---:R1:W-:Y:S04]  /*65d0*/  STG.E.U8 desc[UR36][R10.64+0x1], R15 ;  /* 0x0000010f0a007986 */ /* 0x0043e8000c101124 */
[----:B------:R-:W2:Y:S04]  /*65e0*/  LDG.E.U8 R21, desc[UR36][R12.64+0x2] ;  /* 0x000002240c157981 */ /* 0x000ea8000c1e1100 */
[----:B--2---:R2:W-:Y:S04]  /*65f0*/  STG.E.U8 desc[UR36][R10.64+0x2], R21 ;  /* 0x000002150a007986 */ /* 0x0045e8000c101124 */
[----:B------:R-:W3:Y:S04]  /*6600*/  LDG.E.U8 R25, desc[UR36][R12.64+0x3] ;  /* 0x000003240c197981 */ /* 0x000ee8000c1e1100 */
[----:B---3--:R3:W-:Y:S04]  /*6610*/  STG.E.U8 desc[UR36][R10.64+0x3], R25 ;  /* 0x000003190a007986 */ /* 0x0087e8000c101124 */
[----:B------:R-:W4:Y:S04]  /*6620*/  LDG.E.U8 R29, desc[UR36][R12.64+0x4] ;  /* 0x000004240c1d7981 */ /* 0x000f28000c1e1100 */
[----:B----4-:R4:W-:Y:S04]  /*6630*/  STG.E.U8 desc[UR36][R10.64+0x4], R29 ;  /* 0x0000041d0a007986 */ /* 0x0109e8000c101124 */
[----:B------:R-:W5:Y:S04]  /*6640*/  LDG.E.U8 R31, desc[UR36][R12.64+0x5] ;  /* 0x000005240c1f7981 */ /* 0x000f68000c1e1100 */
[----:B-----5:R5:W-:Y:S04]  /*6650*/  STG.E.U8 desc[UR36][R10.64+0x5], R31 ;  /* 0x0000051f0a007986 */ /* 0x020be8000c101124 */
[----:B0-----:R-:W2:Y:S04]  /*6660*/  LDG.E.U8 R9, desc[UR36][R12.64+0x6] ;  /* 0x000006240c097981 */ /* 0x001ea8000c1e1100 */
[----:B--2---:R0:W-:Y:S04]  /*6670*/  STG.E.U8 desc[UR36][R10.64+0x6], R9 ;  /* 0x000006090a007986 */ /* 0x0041e8000c101124 */
[----:B-1----:R-:W2:Y:S04]  /*6680*/  LDG.E.U8 R15, desc[UR36][R12.64+0x7] ;  /* 0x000007240c0f7981 */ /* 0x002ea8000c1e1100 */
[----:B--2---:R1:W-:Y:S04]  /*6690*/  STG.E.U8 desc[UR36][R10.64+0x7], R15 ;  /* 0x0000070f0a007986 */ /* 0x0043e8000c101124 */
[----:B------:R-:W2:Y:S04]  /*66a0*/  LDG.E.U8 R21, desc[UR36][R12.64+0x8] ;  /* 0x000008240c157981 */ /* 0x000ea8000c1e1100 */
[----:B--2---:R2:W-:Y:S04]  /*66b0*/  STG.E.U8 desc[UR36][R10.64+0x8], R21 ;  /* 0x000008150a007986 */ /* 0x0045e8000c101124 */
[----:B---3--:R-:W3:Y:S04]  /*66c0*/  LDG.E.U8 R25, desc[UR36][R12.64+0x9] ;  /* 0x000009240c197981 */ /* 0x008ee8000c1e1100 */
[----:B---3--:R3:W-:Y:S04]  /*66d0*/  STG.E.U8 desc[UR36][R10.64+0x9], R25 ;  /* 0x000009190a007986 */ /* 0x0087e8000c101124 */
[----:B----4-:R-:W4:Y:S04]  /*66e0*/  LDG.E.U8 R29, desc[UR36][R12.64+0xa] ;  /* 0x00000a240c1d7981 */ /* 0x010f28000c1e1100 */
[----:B----4-:R4:W-:Y:S04]  /*66f0*/  STG.E.U8 desc[UR36][R10.64+0xa], R29 ;  /* 0x00000a1d0a007986 */ /* 0x0109e8000c101124 */
[----:B-----5:R-:W5:Y:S04]  /*6700*/  LDG.E.U8 R31, desc[UR36][R12.64+0xb] ;  /* 0x00000b240c1f7981 */ /* 0x020f68000c1e1100 */
        /* <DEDUP_REMOVED lines=101> */
[----:B------:R-:W3:Y:S04]  /*6d60*/  LDG.E.U8 R21, desc[UR36][R12.64+0x3e] ;  /* 0x00003e240c157981 */ /* 0x000ee8000c1e1100 */
[----:B---3--:R2:W-:Y:S04]  /*6d70*/  STG.E.U8 desc[UR36][R10.64+0x3e], R21 ;  /* 0x00003e150a007986 */ /* 0x0085e8000c101124 */
[----:B------:R-:W3:Y:S04]  /*6d80*/  LDG.E.U8 R25, desc[UR36][R12.64+0x3f] ;  /* 0x00003f240c197981 */ /* 0x000ee8000c1e1100 */
[----:B---3--:R2:W-:Y:S04]  /*6d90*/  STG.E.U8 desc[UR36][R10.64+0x3f], R25 ;  /* 0x00003f190a007986 */ /* 0x0085e8000c101124 */
[----:B----4-:R-:W3:Y:S04]  /*6da0*/  LDG.E.U8 R29, desc[UR36][R12.64+0x40] ;  /* 0x000040240c1d7981 */ /* 0x010ee8000c1e1100 */
[----:B---3--:R2:W-:Y:S04]  /*6db0*/  STG.E.U8 desc[UR36][R10.64+0x40], R29 ;  /* 0x0000401d0a007986 */ /* 0x0085e8000c101124 */
[----:B-----5:R-:W3:Y:S04]  /*6dc0*/  LDG.E.U8 R31, desc[UR36][R12.64+0x41] ;  /* 0x000041240c1f7981 */ /* 0x020ee8000c1e1100 */
[----:B---3--:R2:W-:Y:S04]  /*6dd0*/  STG.E.U8 desc[UR36][R10.64+0x41], R31 ;  /* 0x0000411f0a007986 */ /* 0x0085e8000c101124 */
[----:B------:R-:W3:Y:S04]  /*6de0*/  LDG.E.U8 R33, desc[UR36][R12.64+0x42] ;  /* 0x000042240c217981 */ /* 0x000ee8000c1e1100 */
[----:B---3--:R2:W-:Y:S04]  /*6df0*/  STG.E.U8 desc[UR36][R10.64+0x42], R33 ;  /* 0x000042210a007986 */ /* 0x0085e8000c101124 */
[----:B0-----:R-:W3:Y:S01]  /*6e00*/  LDG.E.U8 R9, desc[UR36][R12.64+0x43] ;  /* 0x000043240c097981 */ /* 0x001ee2000c1e1100 */
[----:B------:R-:W-:-:S04]  /*6e10*/  UIADD3 UR4, UP1, UPT, UR4, 0x44, URZ ;  /* 0x0000004404047890 */ /* 0x000fc8000ff3e0ff */
[----:B------:R-:W-:Y:S02]  /*6e20*/  UISETP.GE.U32.AND UP0, UPT, UR4, 0x660, UPT ;  /* 0x000006600400788c */ /* 0x000fe4000bf06070 */
[----:B------:R-:W-:-:S04]  /*6e30*/  UIADD3.X UR5, UPT, UPT, URZ, UR5, URZ, UP1, !UPT ;  /* 0x00000005ff057290 */ /* 0x000fc80008ffe4ff */
[----:B------:R-:W-:Y:S01]  /*6e40*/  UISETP.GE.U32.AND.EX UP0, UPT, UR5, URZ, UPT, UP0 ;  /* 0x000000ff0500728c */ /* 0x000fe2000bf06100 */
[----:B---3--:R2:W-:Y:S08]  /*6e50*/  STG.E.U8 desc[UR36][R10.64+0x43], R9 ;  /* 0x000043090a007986 */ /* 0x0085f0000c101124 */
[----:B------:R-:W-:Y:S05]  /*6e60*/  BRA.U !UP0, `(.L_x_16) ;  /* 0xfffffff508b87547 */ /* 0x000fea000b83ffff */
[----:B--2---:R-:W-:Y:S02]  /*6e70*/  IMAD.MOV.U32 R10, RZ, RZ, R16 ;  /* 0x000000ffff0a7224 */ /* 0x004fe400078e0010 */
[----:B------:R-:W-:-:S05]  /*6e80*/  IMAD.MOV.U32 R11, RZ, RZ, R3 ;  /* 0x000000ffff0b7224 */ /* 0x000fca00078e0003 */
[----:B------:R-:W2:Y:S04]  /*6e90*/  LDG.E.64 R36, desc[UR36][R10.64+0x340] ;  /* 0x000340240a247981 */ /* 0x000ea8000c1e1b00 */
[----:B------:R-:W2:Y:S04]  /*6ea0*/  LDG.E.64 R12, desc[UR36][R10.64+0x20] ;  /* 0x000020240a0c7981 */ /* 0x000ea8000c1e1b00 */
[----:B------:R-:W3:Y:S04]  /*6eb0*/  LDG.E.64 R14, desc[UR36][R10.64+0x348] ;  /* 0x000348240a0e7981 */ /* 0x000ee8000c1e1b00 */
[----:B------:R-:W3:Y:S04]  /*6ec0*/  LDG.E.64 R20, desc[UR36][R10.64+0x28] ;  /* 0x000028240a147981 */ /* 0x000ee8000c1e1b00 */
[----:B------:R-:W4:Y:S04]  /*6ed0*/  LDG.E.64 R28, desc[UR36][R10.64+0x350] ;  /* 0x000350240a1c7981 */ /* 0x000f28000c1e1b00 */
[----:B------:R-:W4:Y:S04]  /*6ee0*/  LDG.E.64 R30, desc[UR36][R10.64+0x30] ;  /* 0x000030240a1e7981 */ /* 0x000f28000c1e1b00 */
[----:B------:R-:W5:Y:S04]  /*6ef0*/  LDG.E.64 R32, desc[UR36][R10.64+0x358] ;  /* 0x000358240a207981 */ /* 0x000f68000c1e1b00 */
[----:B------:R-:W5:Y:S01]  /*6f00*/  LDG.E.64 R34, desc[UR36][R10.64+0x38] ;  /* 0x000038240a227981 */ /* 0x000f62000c1e1b00 */
[----:B------:R-:W-:Y:S01]  /*6f10*/  IMAD.MOV.U32 R3, RZ, RZ, 0x4 ;  /* 0x00000004ff037424 */ /* 0x000fe200078e00ff */
[----:B--2---:R-:W-:-:S07]  /*6f20*/  DADD R12, R36, R12 ;  /* 0x00000000240c7229 */ /* 0x004fce000000000c */
[----:B------:R0:W-:Y:S01]  /*6f30*/  STG.E.64 desc[UR36][R10.64+0x20], R12 ;  /* 0x0000200c0a007986 */ /* 0x0001e2000c101b24 */
[----:B---3--:R-:W-:-:S07]  /*6f40*/  DADD R14, R14, R20 ;  /* 0x000000000e0e7229 */ /* 0x008fce0000000014 */
[----:B------:R0:W-:Y:S01]  /*6f50*/  STG.E.64 desc[UR36][R10.64+0x28], R14 ;  /* 0x0000280e0a007986 */ /* 0x0001e2000c101b24 */
[----:B----4-:R-:W-:-:S07]  /*6f60*/  DADD R28, R28, R30 ;  /* 0x000000001c1c7229 */ /* 0x010fce000000001e */
[----:B------:R0:W-:Y:S01]  /*6f70*/  STG.E.64 desc[UR36][R10.64+0x30], R28 ;  /* 0x0000301c0a007986 */ /* 0x0001e2000c101b24 */
[----:B-----5:R-:W-:-:S07]  /*6f80*/  DADD R32, R32, R34 ;  /* 0x0000000020207229 */ /* 0x020fce0000000022 */
[----:B------:R0:W-:Y:S04]  /*6f90*/  STG.E.64 desc[UR36][R10.64+0x38], R32 ;  /* 0x000038200a007986 */ /* 0x0001e8000c101b24 */
.L_x_17:
[----:B01----:R-:W-:-:S05]  /*6fa0*/  IMAD.WIDE.U32 R14, R3, 0x8, R10 ;  /* 0x00000008030e7825 */ /* 0x003fca00078e000a */
[----:B------:R-:W2:Y:S04]  /*6fb0*/  LDG.E.64 R30, desc[UR36][R14.64+0x340] ;  /* 0x000340240e1e7981 */ /* 0x000ea8000c1e1b00 */
[----:B------:R-:W2:Y:S04]  /*6fc0*/  LDG.E.64 R12, desc[UR36][R14.64+0x20] ;  /* 0x000020240e0c7981 */ /* 0x000ea8000c1e1b00 */
[----:B------:R-:W3:Y:S04]  /*6fd0*/  LDG.E.64 R34, desc[UR36][R14.64+0x350] ;  /* 0x000350240e227981 */ /* 0x000ee8000c1e1b00 */
[----:B------:R-:W3:Y:S04]  /*6fe0*/  LDG.E.64 R20, desc[UR36][R14.64+0x30] ;  /* 0x000030240e147981 */ /* 0x000ee8000c1e1b00 */
[----:B------:R-:W4:Y:S04]  /*6ff0*/  LDG.E.64 R36, desc[UR36][R14.64+0x348] ;  /* 0x000348240e247981 */ /* 0x000f28000c1e1b00 */
[----:B------:R-:W4:Y:S04]  /*7000*/  LDG.E.64 R28, desc[UR36][R14.64+0x28] ;  /* 0x000028240e1c7981 */ /* 0x000f28000c1e1b00 */
[----:B------:R-:W5:Y:S01]  /*7010*/  LDG.E.64 R32, desc[UR36][R14.64+0x38] ;  /* 0x000038240e207981 */ /* 0x000f62000c1e1b00 */
[----:B--2---:R-:W-:-:S03]  /*7020*/  DADD R12, R30, R12 ;  /* 0x000000001e0c7229 */ /* 0x004fc6000000000c */
[----:B------:R-:W5:Y:S01]  /*7030*/  LDG.E.64 R30, desc[UR36][R14.64+0x358] ;  /* 0x000358240e1e7981 */ /* 0x000f62000c1e1b00 */
[----:B---3--:R-:W-:Y:S01]  /*7040*/  DADD R34, R34, R20 ;  /* 0x0000000022227229 */ /* 0x008fe20000000014 */
[----:B------:R-:W-:Y:S01]  /*7050*/  VIADD R21, R3, 0x4 ;  /* 0x0000000403157836 */ /* 0x000fe20000000000 */
[----:B----4-:R-:W-:-:S03]  /*7060*/  DADD R28, R36, R28 ;  /* 0x00000000241c7229 */ /* 0x010fc6000000001c */
[----:B------:R-:W-:Y:S01]  /*7070*/  IMAD.WIDE.U32 R20, R21, 0x8, R10 ;  /* 0x0000000815147825 */ /* 0x000fe200078e000a */
[----:B------:R0:W-:Y:S04]  /*7080*/  STG.E.64 desc[UR36][R14.64+0x20], R12 ;  /* 0x0000200c0e007986 */ /* 0x0001e8000c101b24 */
[----:B------:R1:W-:Y:S04]  /*7090*/  STG.E.64 desc[UR36][R14.64+0x30], R34 ;  /* 0x000030220e007986 */ /* 0x0003e8000c101b24 */
[----:B------:R-:W-:Y:S01]  /*70a0*/  STG.E.64 desc[UR36][R14.64+0x28], R28 ;  /* 0x0000281c0e007986 */ /* 0x000fe2000c101b24 */
[----:B-----5:R-:W-:-:S07]  /*70b0*/  DADD R38, R30, R32 ;  /* 0x000000001e267229 */ /* 0x020fce0000000020 */
[----:B------:R2:W-:Y:S04]  /*70c0*/  STG.E.64 desc[UR36][R14.64+0x38], R38 ;  /* 0x000038260e007986 */ /* 0x0005e8000c101b24 */
[----:B------:R-:W3:Y:S04]  /*70d0*/  LDG.E.64 R30, desc[UR36][R20.64+0x340] ;  /* 0x00034024141e7981 */ /* 0x000ee8000c1e1b00 */
[----:B0-----:R-:W3:Y:S04]  /*70e0*/  LDG.E.64 R12, desc[UR36][R20.64+0x20] ;  /* 0x00002024140c7981 */ /* 0x001ee8000c1e1b00 */
[----:B-1----:R-:W4:Y:S04]  /*70f0*/  LDG.E.64 R34, desc[UR36][R20.64+0x350] ;  /* 0x0003502414227981 */ /* 0x002f28000c1e1b00 */
[----:B--2---:R-:W4:Y:S04]  /*7100*/  LDG.E.64 R14, desc[UR36][R20.64+0x30] ;  /* 0x00003024140e7981 */ /* 0x004f28000c1e1b00 */
[----:B------:R-:W2:Y:S04]  /*7110*/  LDG.E.64 R36, desc[UR36][R20.64+0x348] ;  /* 0x0003482414247981 */ /* 0x000ea8000c1e1b00 */
[----:B------:R-:W2:Y:S04]  /*7120*/  LDG.E.64 R28, desc[UR36][R20.64+0x28] ;  /* 0x00002824141c7981 */ /* 0x000ea8000c1e1b00 */
[----:B------:R-:W5:Y:S01]  /*7130*/  LDG.E.64 R32, desc[UR36][R20.64+0x38] ;  /* 0x0000382414207981 */ /* 0x000f62000c1e1b00 */
[----:B---3--:R-:W-:-:S03]  /*7140*/  DADD R12, R30, R12 ;  /* 0x000000001e0c7229 */ /* 0x008fc6000000000c */
[----:B------:R-:W5:Y:S01]  /*7150*/  LDG.E.64 R30, desc[UR36][R20.64+0x358] ;  /* 0x00035824141e7981 */ /* 0x000f62000c1e1b00 */
[----:B----4-:R-:W-:Y:S01]  /*7160*/  DADD R34, R34, R14 ;  /* 0x0000000022227229 */ /* 0x010fe2000000000e */
[----:B------:R-:W-:Y:S01]  /*7170*/  VIADD R15, R3, 0x8 ;  /* 0x00000008030f7836 */ /* 0x000fe20000000000 */
[----:B--2---:R-:W-:-:S03]  /*7180*/  DADD R28, R36, R28 ;  /* 0x00000000241c7229 */ /* 0x004fc6000000001c */
        /* <DEDUP_REMOVED lines=55> */
[----:B------:R-:W-:Y:S04]  /*7500*/  STG.E.64 desc[UR36][R14.64+0x20], R12 ;  /* 0x0000200c0e007986 */ /* 0x000fe8000c101b24 */
[----:B------:R0:W-:Y:S04]  /*7510*/  STG.E.64 desc[UR36][R14.64+0x30], R34 ;  /* 0x000030220e007986 */ /* 0x0001e8000c101b24 */
[----:B------:R-:W-:Y:S01]  /*7520*/  STG.E.64 desc[UR36][R14.64+0x28], R28 ;  /* 0x0000281c0e007986 */ /* 0x000fe2000c101b24 */
[----:B-----5:R-:W-:-:S07]  /*7530*/  DADD R38, R30, R32 ;  /* 0x000000001e267229 */ /* 0x020fce0000000020 */
[----:B------:R1:W-:Y:S04]  /*7540*/  STG.E.64 desc[UR36][R14.64+0x38], R38 ;  /* 0x000038260e007986 */ /* 0x0003e8000c101b24 */
[----:B------:R-:W2:Y:S04]  /*7550*/  LDG.E.64 R30, desc[UR36][R20.64+0x340] ;  /* 0x00034024141e7981 */ /* 0x000ea8000c1e1b00 */
[----:B0-----:R-:W3:Y:S04]  /*7560*/  LDG.E.64 R34, desc[UR36][R20.64+0x350] ;  /* 0x0003502414227981 */ /* 0x001ee8000c1e1b00 */
[----:B------:R-:W3:Y:S04]  /*7570*/  LDG.E.64 R12, desc[UR36][R20.64+0x30] ;  /* 0x00003024140c7981 */ /* 0x000ee8000c1e1b00 */
[----:B-1----:R-:W2:Y:S04]  /*7580*/  LDG.E.64 R14, desc[UR36][R20.64+0x20] ;  /* 0x00002024140e7981 */ /* 0x002ea8000c1e1b00 */
        /* <DEDUP_REMOVED lines=9> */
[----:B------:R-:W-:Y:S04]  /*7620*/  STG.E.64 desc[UR36][R20.64+0x20], R14 ;  /* 0x0000200e14007986 */ /* 0x000fe8000c101b24 */
[----:B------:R0:W-:Y:S04]  /*7630*/  STG.E.64 desc[UR36][R20.64+0x30], R34 ;  /* 0x0000302214007986 */ /* 0x0001e8000c101b24 */
[----:B------:R-:W-:Y:S01]  /*7640*/  STG.E.64 desc[UR36][R20.64+0x28], R28 ;  /* 0x0000281c14007986 */ /* 0x000fe2000c101b24 */
[----:B-----5:R-:W-:-:S07]  /*7650*/  DADD R38, R30, R32 ;  /* 0x000000001e267229 */ /* 0x020fce0000000020 */
[----:B------:R1:W-:Y:S04]  /*7660*/  STG.E.64 desc[UR36][R20.64+0x38], R38 ;  /* 0x0000382614007986 */ /* 0x0003e8000c101b24 */
[----:B0-----:R-:W2:Y:S04]  /*7670*/  LDG.E.64 R34, desc[UR36][R12.64+0x340] ;  /* 0x000340240c227981 */ /* 0x001ea8000c1e1b00 */
[----:B------:R-:W2:Y:S04]  /*7680*/  LDG.E.64 R32, desc[UR36][R12.64+0x20] ;  /* 0x000020240c207981 */ /* 0x000ea8000c1e1b00 */
[----:B------:R-:W3:Y:S04]  /*7690*/  LDG.E.64 R14, desc[UR36][R12.64+0x348] ;  /* 0x000348240c0e7981 */ /* 0x000ee8000c1e1b00 */
[----:B-1----:R-:W3:Y:S04]  /*76a0*/  LDG.E.64 R20, desc[UR36][R12.64+0x28] ;  /* 0x000028240c147981 */ /* 0x002ee8000c1e1b00 */
        /* <DEDUP_REMOVED lines=10> */
[----:B------:R-:W-:Y:S04]  /*7750*/  STG.E.64 desc[UR36][R12.64+0x28], R14 ;  /* 0x0000280e0c007986 */ /* 0x000fe8000c101b24 */
[----:B------:R-:W-:Y:S01]  /*7760*/  STG.E.64 desc[UR36][R12.64+0x30], R28 ;  /* 0x0000301c0c007986 */ /* 0x000fe2000c101b24 */
[----:B-----5:R-:W-:-:S07]  /*7770*/  DADD R38, R34, R36 ;  /* 0x0000000022267229 */ /* 0x020fce0000000024 */
[----:B------:R0:W-:Y:S04]  /*7780*/  STG.E.64 desc[UR36][R12.64+0x38], R38 ;  /* 0x000038260c007986 */ /* 0x0001e8000c101b24 */
[----:B------:R-:W2:Y:S04]  /*7790*/  LDG.E.64 R36, desc[UR36][R20.64+0x340] ;  /* 0x0003402414247981 */ /* 0x000ea8000c1e1b00 */
[----:B------:R-:W2:Y:S04]  /*77a0*/  LDG.E.64 R30, desc[UR36][R20.64+0x20] ;  /* 0x00002024141e7981 */ /* 0x000ea8000c1e1b00 */
[----:B------:R-:W3:Y:S04]  /*77b0*/  LDG.E.64 R34, desc[UR36][R20.64+0x348] ;  /* 0x0003482414227981 */ /* 0x000ee8000c1e1b00 */
[----:B0-----:R-:W3:Y:S04]  /*77c0*/  LDG.E.64 R12, desc[UR36][R20.64+0x28] ;  /* 0x00002824140c7981 */ /* 0x001ee8000c1e1b00 */
[----:B------:R-:W4:Y:S04]  /*77d0*/  LDG.E.64 R14, desc[UR36][R20.64+0x350] ;  /* 0x00035024140e7981 */ /* 0x000f28000c1e1b00 */
[----:B------:R-:W4:Y:S04]  /*77e0*/  LDG.E.64 R28, desc[UR36][R20.64+0x30] ;  /* 0x00003024141c7981 */ /* 0x000f28000c1e1b00 */
[----:B------:R-:W5:Y:S01]  /*77f0*/  LDG.E.64 R32, desc[UR36][R20.64+0x38] ;  /* 0x0000382414207981 */ /* 0x000f62000c1e1b00 */
[----:B--2---:R-:W-:-:S03]  /*7800*/  DADD R36, R36, R30 ;  /* 0x0000000024247229 */ /* 0x004fc6000000001e */
[----:B------:R-:W5:Y:S01]  /*7810*/  LDG.E.64 R30, desc[UR36][R20.64+0x358] ;  /* 0x00035824141e7981 */ /* 0x000f62000c1e1b00 */
[----:B---3--:R-:W-:-:S03]  /*7820*/  DADD R12, R34, R12 ;  /* 0x00000000220c7229 */ /* 0x008fc6000000000c */
[----:B------:R1:W-:Y:S01]  /*7830*/  STG.E.64 desc[UR36][R20.64+0x20], R36 ;  /* 0x0000202414007986 */ /* 0x0003e2000c101b24 */
[----:B----4-:R-:W-:-:S03]  /*7840*/  DADD R14, R14, R28 ;  /* 0x000000000e0e7229 */ /* 0x010fc6000000001c */
[----:B------:R1:W-:Y:S01]  /*7850*/  STG.E.64 desc[UR36][R20.64+0x28], R12 ;  /* 0x0000280c14007986 */ /* 0x0003e2000c101b24 */
[----:B------:R-:W-:-:S03]  /*7860*/  VIADD R3, R3, 0x20 ;  /* 0x0000002003037836 */ /* 0x000fc60000000000 */
[----:B------:R1:W-:Y:S02]  /*7870*/  STG.E.64 desc[UR36][R20.64+0x30], R14 ;  /* 0x0000300e14007986 */ /* 0x0003e4000c101b24 */
[----:B------:R-:W-:Y:S01]  /*7880*/  ISETP.NE.AND P0, PT, R3, 0x64, PT ;  /* 0x000000640300780c */ /* 0x000fe20003f05270 */
[----:B-----5:R-:W-:-:S07]  /*7890*/  DADD R30, R30, R32 ;  /* 0x000000001e1e7229 */ /* 0x020fce0000000020 */
[----:B------:R1:W-:Y:S05]  /*78a0*/  STG.E.64 desc[UR36][R20.64+0x38], R30 ;  /* 0x0000381e14007986 */ /* 0x0003ea000c101b24 */
[----:B------:R-:W-:Y:S05]  /*78b0*/  @P0 BRA `(.L_x_17) ;  /* 0xfffffff400b80947 */ /* 0x000fea000383ffff */
[----:B-1----:R-:W2:Y:S01]  /*78c0*/  LDG.E.64 R12, desc[UR36][R10.64] ;  /* 0x000000240a0c7981 */ /* 0x002ea2000c1e1b00 */
[----:B------:R-:W-:Y:S01]  /*78d0*/  SHF.R.U32.HI R3, RZ, 0x2, R26 ;  /* 0x00000002ff037819 */ /* 0x000fe2000001161a */
[----:B------:R-:W-:Y:S01]  /*78e0*/  IMAD.SHL.U32 R14, R2, 0x10, RZ ;  /* 0x00000010020e7824 */ /* 0x000fe200078e00ff */
[----:B------:R-:W-:Y:S01]  /*78f0*/  BSSY.RECONVERGENT B0, `(.L_x_18) ;  /* 0x00000f3000007945 */ /* 0x000fe20003800200 */
[----:B------:R-:W-:Y:S01]  /*7900*/  VIADD R24, R24, 0xb0f8a ;  /* 0x000b0f8a18187836 */ /* 0x000fe20000000000 */
[----:B------:R-:W-:-:S05]  /*7910*/  LOP3.LUT R3, R3, R26, RZ, 0x3c, !PT ;  /* 0x0000001a03037212 */ /* 0x000fca00078e3cff */
[----:B------:R-:W-:-:S05]  /*7920*/  IMAD.SHL.U32 R9, R3, 0x2, RZ ;  /* 0x0000000203097824 */ /* 0x000fca00078e00ff */
[----:B------:R-:W-:-:S04]  /*7930*/  LOP3.LUT R9, R3, R9, R14, 0x96, !PT ;  /* 0x0000000903097212 */ /* 0x000fc800078e960e */
[----:B------:R-:W-:-:S05]  /*7940*/  LOP3.LUT R22, R9, R2, RZ, 0x3c, !PT ;  /* 0x0000000209167212 */ /* 0x000fca00078e3cff */
[----:B------:R-:W-:-:S05]  /*7950*/  IMAD.IADD R3, R22, 0x1, R24 ;  /* 0x0000000116037824 */ /* 0x000fca00078e0218 */
[----:B------:R-:W-:-:S05]  /*7960*/  I2FP.F32.U32 R3, R3 ;  /* 0x0000000300037245 */ /* 0x000fca0000201000 */
[----:B------:R-:W-:-:S04]  /*7970*/  FFMA R3, R3, R0, 1.1641532182693481445e-10 ;  /* 0x2f00000003037423 */ /* 0x000fc80000000000 */
[----:B------:R-:W2:Y:S02]  /*7980*/  F2F.F64.F32 R14, R3 ;  /* 0x00000003000e7310 */ /* 0x000ea40000201800 */
[----:B--2---:R-:W-:-:S14]  /*7990*/  DSETP.GT.AND P0, PT, R12, R14, PT ;  /* 0x0000000e0c00722a */ /* 0x004fdc0003f04000 */
[----:B------:R-:W-:Y:S05]  /*79a0*/  @!P0 BRA `(.L_x_19) ;  /* 0x0000000c009c8947 */ /* 0x000fea0003800000 */
[----:B------:R-:W2:Y:S01]  /*79b0*/  LD.E.64 R12, desc[UR36][R6.64+0x20] ;  /* 0x00002024060c7980 */ /* 0x000ea2000c101b00 */
[----:B------:R-:W-:Y:S01]  /*79c0*/  SHF.R.U32.HI R14, RZ, 0x2, R27 ;  /* 0x00000002ff0e7819 */ /* 0x000fe2000001161b */
[----:B------:R-:W-:-:S03]  /*79d0*/  IMAD.SHL.U32 R3, R22, 0x10, RZ ;  /* 0x0000001016037824 */ /* 0x000fc600078e00ff */
[----:B------:R-:W-:-:S05]  /*79e0*/  LOP3.LUT R14, R14, R27, RZ, 0x3c, !PT ;  /* 0x0000001b0e0e7212 */ /* 0x000fca00078e3cff */
[----:B------:R-:W-:-:S05]  /*79f0*/  IMAD.SHL.U32 R9, R14, 0x2, RZ ;  /* 0x000000020e097824 */ /* 0x000fca00078e00ff */
[----:B------:R-:W-:-:S04]  /*7a00*/  LOP3.LUT R3, R14, R9, R3, 0x96, !PT ;  /* 0x000000090e037212 */ /* 0x000fc800078e9603 */
[----:B------:R-:W-:-:S04]  /*7a10*/  LOP3.LUT R15, R3, R22, RZ, 0x3c, !PT ;  /* 0x00000016030f7212 */ /* 0x000fc800078e3cff */
[----:B------:R-:W-:-:S04]  /*7a20*/  IADD3 R3, PT, PT, R24, 0x587c5, R15 ;  /* 0x000587c518037810 */ /* 0x000fc80007ffe00f */
[----:B------:R-:W-:-:S05]  /*7a30*/  I2FP.F32.U32 R3, R3 ;  /* 0x0000000300037245 */ /* 0x000fca0000201000 */
[----:B------:R-:W-:-:S04]  /*7a40*/  FFMA R3, R3, R0, 1.1641532182693481445e-10 ;  /* 0x2f00000003037423 */ /* 0x000fc80000000000 */
[----:B------:R-:W2:Y:S01]  /*7a50*/  F2F.F64.F32 R20, R3 ;  /* 0x0000000300147310 */ /* 0x000ea20000201800 */
[----:B------:R-:W-:Y:S01]  /*7a60*/  SHF.R.U32.HI R9, RZ, 0x2, R8 ;  /* 0x00000002ff097819 */ /* 0x000fe20000011608 */
[----:B--2---:R-:W-:-:S07]  /*7a70*/  DADD R26, R12, R20 ;  /* 0x000000000c1a7229 */ /* 0x004fce0000000014 */
[----:B------:R-:W-:Y:S04]  /*7a80*/  STG.E.64 desc[UR36][R10.64+0x20], R26 ;  /* 0x0000201a0a007986 */ /* 0x000fe8000c101b24 */
[----:B------:R-:W2:Y:S01]  /*7a90*/  LD.E.64 R12, desc[UR36][R6.64+0x28] ;  /* 0x00002824060c7980 */ /* 0x000ea2000c101b00 */
[----:B------:R-:W-:Y:S01]  /*7aa0*/  LOP3.LUT R9, R9, R8, RZ, 0x3c, !PT ;  /* 0x0000000809097212 */ /* 0x000fe200078e3cff */
[----:B------:R-:W-:-:S04]  /*7ab0*/  IMAD.SHL.U32 R8, R15, 0x10, RZ ;  /* 0x000000100f087824 */ /* 0x000fc800078e00ff */
[----:B------:R-:W-:-:S05]  /*7ac0*/  IMAD.SHL.U32 R14, R9, 0x2, RZ ;  /* 0x00000002090e7824 */ /* 0x000fca00078e00ff */
[----:B------:R-:W-:-:S04]  /*7ad0*/  LOP3.LUT R8, R9, R14, R8, 0x96, !PT ;  /* 0x0000000e09087212 */ /* 0x000fc800078e9608 */
[----:B------:R-:W-:-:S04]  /*7ae0*/  LOP3.LUT R21, R8, R15, RZ, 0x3c, !PT ;  /* 0x0000000f08157212 */ /* 0x000fc800078e3cff */
[----:B------:R-:W-:-:S04]  /*7af0*/  IADD3 R8, PT, PT, R24, 0xb0f8a, R21 ;  /* 0x000b0f8a18087810 */ /* 0x000fc80007ffe015 */
[----:B------:R-:W-:-:S05]  /*7b00*/  I2FP.F32.U32 R3, R8 ;  /* 0x0000000800037245 */ /* 0x000fca0000201000 */
[----:B------:R-:W-:-:S04]  /*7b10*/  FFMA R14, R3, R0, 1.1641532182693481445e-10 ;  /* 0x2f000000030e7423 */ /* 0x000fc80000000000 */
[----:B------:R-:W2:Y:S01]  /*7b20*/  F2F.F64.F32 R8, R14 ;  /* 0x0000000e00087310 */ /* 0x000ea20000201800 */
[----:B------:R-:W-:-:S04]  /*7b30*/  SHF.R.U32.HI R20, RZ, 0x2, R23 ;  /* 0x00000002ff147819 */ /* 0x000fc80000011617 */
[----:B------:R-:W-:Y:S01]  /*7b40*/  LOP3.LUT R20, R20, R23, RZ, 0x3c, !PT ;  /* 0x0000001714147212 */ /* 0x000fe200078e3cff */
[----:B--2---:R-:W-:-:S07]  /*7b50*/  DADD R12, R12, R8 ;  /* 0x000000000c0c7229 */ /* 0x004fce0000000008 */
[----:B------:R0:W-:Y:S04]  /*7b60*/  STG.E.64 desc[UR36][R10.64+0x28], R12 ;  /* 0x0000280c0a007986 */ /* 0x0001e8000c101b24 */
[----:B------:R-:W2:Y:S01]  /*7b70*/  LD.E.64 R8, desc[UR36][R6.64+0x30] ;  /* 0x0000302406087980 */ /* 0x000ea2000c101b00 */
[----:B------:R-:W-:Y:S02]  /*7b80*/  IMAD.SHL.U32 R23, R20, 0x2, RZ ;  /* 0x0000000214177824 */ /* 0x000fe400078e00ff */
[----:B------:R-:W-:-:S05]  /*7b90*/  IMAD.SHL.U32 R3, R21, 0x10, RZ ;  /* 0x0000001015037824 */ /* 0x000fca00078e00ff */
[----:B------:R-:W-:-:S04]  /*7ba0*/  LOP3.LUT R20, R20, R23, R3, 0x96, !PT ;  /* 0x0000001714147212 */ /* 0x000fc800078e9603 */
[----:B------:R-:W-:-:S04]  /*7bb0*/  LOP3.LUT R3, R20, R21, RZ, 0x3c, !PT ;  /* 0x0000001514037212 */ /* 0x000fc800078e3cff */
[----:B------:R-:W-:-:S04]  /*7bc0*/  IADD3 R20, PT, PT, R24, 0x10974f, R3 ;  /* 0x0010974f18147810 */ /* 0x000fc80007ffe003 */
[----:B------:R-:W-:-:S05]  /*7bd0*/  I2FP.F32.U32 R23, R20 ;  /* 0x0000001400177245 */ /* 0x000fca0000201000 */
[----:B------:R-:W-:-:S04]  /*7be0*/  FFMA R23, R23, R0, 1.1641532182693481445e-10 ;  /* 0x2f00000017177423 */ /* 0x000fc80000000000 */
[----:B0-----:R-:W2:Y:S01]  /*7bf0*/  F2F.F64.F32 R12, R23 ;  /* 0x00000017000c7310 */ /* 0x001ea20000201800 */
[----:B------:R-:W-:-:S04]  /*7c00*/  SHF.R.U32.HI R25, RZ, 0x2, R2 ;  /* 0x00000002ff197819 */ /* 0x000fc80000011602 */
[----:B------:R-:W-:Y:S01]  /*7c10*/  LOP3.LUT R25, R25, R2, RZ, 0x3c, !PT ;  /* 0x0000000219197212 */ /* 0x000fe200078e3cff */
[----:B------:R-:W-:Y:S01]  /*7c20*/  IMAD.SHL.U32 R2, R3, 0x10, RZ ;  /* 0x0000001003027824 */ /* 0x000fe200078e00ff */
[----:B--2---:R-:W-:-:S07]  /*7c30*/  DADD R12, R8, R12 ;  /* 0x00000000080c7229 */ /* 0x004fce000000000c */
[----:B------:R0:W-:Y:S04]  /*7c40*/  STG.E.64 desc[UR36][R10.64+0x30], R12 ;  /* 0x0000300c0a007986 */ /* 0x0001e8000c101b24 */
[----:B------:R-:W2:Y:S01]  /*7c50*/  LD.E.64 R8, desc[UR36][R6.64+0x38] ;  /* 0x0000382406087980 */ /* 0x000ea2000c101b00 */
[----:B------:R-:W-:Y:S02]  /*7c60*/  IMAD.SHL.U32 R14, R25, 0x2, RZ ;  /* 0x00000002190e7824 */ /* 0x000fe400078e00ff */
[----:B------:R-:W-:-:S03]  /*7c70*/  VIADD R24, R24, 0x161f14 ;  /* 0x00161f1418187836 */ /* 0x000fc60000000000 */
[----:B------:R-:W-:-:S04]  /*7c80*/  LOP3.LUT R2, R25, R14, R2, 0x96, !PT ;  /* 0x0000000e19027212 */ /* 0x000fc800078e9602 */
[----:B------:R-:W-:-:S05]  /*7c90*/  LOP3.LUT R25, R2, R3, RZ, 0x3c, !PT ;  /* 0x0000000302197212 */ /* 0x000fca00078e3cff */
[----:B------:R-:W-:-:S05]  /*7ca0*/  IMAD.IADD R2, R25, 0x1, R24 ;  /* 0x0000000119027824 */ /* 0x000fca00078e0218 */
[----:B------:R-:W-:Y:S01]  /*7cb0*/  I2FP.F32.U32 R23, R2 ;  /* 0x0000000200177245 */ /* 0x000fe20000201000 */
[----:B------:R-:W-:Y:S02]  /*7cc0*/  IMAD.MOV.U32 R2, RZ, RZ, R22 ;  /* 0x000000ffff027224 */ /* 0x000fe400078e0016 */
[----:B------:R-:W-:Y:S02]  /*7cd0*/  IMAD.MOV.U32 R22, RZ, RZ, R25 ;  /* 0x000000ffff167224 */ /* 0x000fe400078e0019 */
[----:B0-----:R-:W-:-:S06]  /*7ce0*/  FFMA R12, R23, R0, 1.1641532182693481445e-10 ;  /* 0x2f000000170c7423 */ /* 0x001fcc0000000000 */
[----:B------:R-:W2:Y:S02]  /*7cf0*/  F2F.F64.F32 R12, R12 ;  /* 0x0000000c000c7310 */ /* 0x000ea40000201800 */
[----:B--2---:R-:W-:Y:S01]  /*7d00*/  DADD R8, R8, R12 ;  /* 0x0000000008087229 */ /* 0x004fe2000000000c */
[----:B------:R-:W-:-:S06]  /*7d10*/  IMAD.MOV.U32 R13, RZ, RZ, 0x4 ;  /* 0x00000004ff0d7424 */ /* 0x000fcc00078e00ff */
[----:B------:R0:W-:Y:S04]  /*7d20*/  STG.E.64 desc[UR36][R10.64+0x38], R8 ;  /* 0x000038080a007986 */ /* 0x0001e8000c101b24 */
.L_x_20:
[----:B------:R-:W-:-:S05]  /*7d30*/  IMAD.WIDE.U32 R26, R13, 0x8, R6 ;  /* 0x000000080d1a7825 */ /* 0x000fca00078e0006 */
[----:B01----:R-:W2:Y:S01]  /*7d40*/  LD.E.64 R8, desc[UR36][R26.64+0x20] ;  /* 0x000020241a087980 */ /* 0x003ea2000c101b00 */
[----:B------:R-:W-:-:S04]  /*7d50*/  SHF.R.U32.HI R23, RZ, 0x2, R2 ;  /* 0x00000002ff177819 */ /* 0x000fc80000011602 */
        /* <DEDUP_REMOVED lines=10> */
[----:B--2---:R-:W-:Y:S01]  /*7e00*/  DADD R30, R8, R28 ;  /* 0x00000000081e7229 */ /* 0x004fe2000000001c */
[----:B------:R-:W-:-:S06]  /*7e10*/  IMAD.WIDE.U32 R8, R13, 0x8, R10 ;  /* 0x000000080d087825 */ /* 0x000fcc00078e000a */
[----:B------:R0:W-:Y:S04]  /*7e20*/  STG.E.64 desc[UR36][R8.64+0x20], R30 ;  /* 0x0000201e08007986 */ /* 0x0001e8000c101b24 */
        /* <DEDUP_REMOVED lines=20> */
[----:B0-----:R-:W-:-:S05]  /*7f70*/  I2FP.F32.U32 R31, R12 ;  /* 0x0000000c001f7245 */ /* 0x001fca0000201000 */
[----:B------:R-:W-:-:S04]  /*7f80*/  FFMA R2, R31, R0, 1.1641532182693481445e-10 ;  /* 0x2f0000001f027423 */ /* 0x000fc80000000000 */
[----:B-1----:R-:W2:Y:S01]  /*7f90*/  F2F.F64.F32 R28, R2 ;  /* 0x00000002001c7310 */ /* 0x002ea20000201800 */
        /* <DEDUP_REMOVED lines=9> */
[----:B------:R-:W-:Y:S01]  /*8030*/  LOP3.LUT R15, R14, R21, RZ, 0x3c, !PT ;  /* 0x000000150e0f7212 */ /* 0x000fe200078e3cff */
[----:B0-----:R-:W-:-:S04]  /*8040*/  VIADD R31, R13, 0x4 ;  /* 0x000000040d1f7836 */ /* 0x001fc80000000000 */
[----:B------:R-:W-:-:S05]  /*8050*/  IMAD.IADD R2, R15, 0x1, R29 ;  /* 0x000000010f027824 */ /* 0x000fca00078e021d */
[----:B------:R-:W-:-:S05]  /*8060*/  I2FP.F32.U32 R3, R2 ;  /* 0x0000000200037245 */ /* 0x000fca0000201000 */
[----:B------:R-:W-:-:S04]  /*8070*/  FFMA R12, R3, R0, 1.1641532182693481445e-10 ;  /* 0x2f000000030c7423 */ /* 0x000fc80000000000 */
[----:B------:R-:W2:Y:S01]  /*8080*/  F2F.F64.F32 R2, R12 ;  /* 0x0000000c00027310 */ /* 0x000ea20000201800 */
[----:B------:R-:W-:-:S04]  /*8090*/  SHF.R.U32.HI R35, RZ, 0x2, R22 ;  /* 0x00000002ff237819 */ /* 0x000fc80000011616 */
[----:B------:R-:W-:Y:S01]  /*80a0*/  LOP3.LUT R35, R35, R22, RZ, 0x3c, !PT ;  /* 0x0000001623237212 */ /* 0x000fe200078e3cff */
[----:B--2---:R-:W-:Y:S01]  /*80b0*/  DADD R32, R26, R2 ;  /* 0x000000001a207229 */ /* 0x004fe20000000002 */
[----:B------:R-:W-:-:S06]  /*80c0*/  IMAD.WIDE.U32 R2, R31, 0x8, R6 ;  /* 0x000000081f027825 */ /* 0x000fcc00078e0006 */
        /* <DEDUP_REMOVED lines=12> */
[----:B--2---:R-:W-:Y:S01]  /*8190*/  DADD R32, R26, R8 ;  /* 0x000000001a207229 */ /* 0x004fe20000000008 */
[----:B------:R-:W-:-:S06]  /*81a0*/  IMAD.WIDE.U32 R8, R31, 0x8, R10 ;  /* 0x000000081f087825 */ /* 0x000fcc00078e000a */
[----:B------:R-:W-:Y:S04]  /*81b0*/  STG.E.64 desc[UR36][R8.64+0x20], R32 ;  /* 0x0000202008007986 */ /* 0x000fe8000c101b24 */
        /* <DEDUP_REMOVED lines=11> */
[----:B------:R-:W-:Y:S01]  /*8270*/  IMAD.SHL.U32 R23, R12, 0x10, RZ ;  /* 0x000000100c177824 */ /* 0x000fe200078e00ff */
[----:B--2---:R-:W-:-:S07]  /*8280*/  DADD R30, R26, R30 ;  /* 0x000000001a1e7229 */ /* 0x004fce000000001e */
[----:B------:R-:W-:Y:S04]  /*8290*/  STG.E.64 desc[UR36][R8.64+0x28], R30 ;  /* 0x0000281e08007986 */ /* 0x000fe8000c101b24 */
[----:B------:R-:W2:Y:S01]  /*82a0*/  LD.E.64 R26, desc[UR36][R2.64+0x30] ;  /* 0x00003024021a7980 */ /* 0x000ea2000c101b00 */
[----:B------:R-:W-:-:S05]  /*82b0*/  IMAD.SHL.U32 R22, R14, 0x2, RZ ;  /* 0x000000020e167824 */ /* 0x000fca00078e00ff */
[----:B------:R-:W-:-:S04]  /*82c0*/  LOP3.LUT R23, R14, R22, R23, 0x96, !PT ;  /* 0x000000160e177212 */ /* 0x000fc800078e9617 */
[----:B------:R-:W-:-:S04]  /*82d0*/  LOP3.LUT R14, R23, R12, RZ, 0x3c, !PT ;  /* 0x0000000c170e7212 */ /* 0x000fc800078e3cff */
[----:B------:R-:W-:-:S04]  /*82e0*/  IADD3 R29, PT, PT, R29, 0x10974f, R14 ;  /* 0x0010974f1d1d7810 */ /* 0x000fc80007ffe00e */
[----:B------:R-:W-:-:S05]  /*82f0*/  I2FP.F32.U32 R29, R29 ;  /* 0x0000001d001d7245 */ /* 0x000fca0000201000 */
[----:B------:R-:W-:-:S06]  /*8300*/  FFMA R23, R29, R0, 1.1641532182693481445e-10 ;  /* 0x2f0000001d177423 */ /* 0x000fcc0000000000 */
[----:B------:R-:W2:Y:S02]  /*8310*/  F2F.F64.F32 R22, R23 ;  /* 0x0000001700167310 */ /* 0x000ea40000201800 */
[----:B--2---:R-:W-:-:S07]  /*8320*/  DADD R28, R26, R22 ;  /* 0x000000001a1c7229 */ /* 0x004fce0000000016 */
[----:B------:R0:W-:Y:S04]  /*8330*/  STG.E.64 desc[UR36][R8.64+0x30], R28 ;  /* 0x0000301c08007986 */ /* 0x0001e8000c101b24 */
[----:B------:R-:W2:Y:S01]  /*8340*/  LD.E.64 R2, desc[UR36][R2.64+0x38] ;  /* 0x0000382402027980 */ /* 0x000ea2000c101b00 */
[----:B------:R-:W-:-:S04]  /*8350*/  SHF.R.U32.HI R22, RZ, 0x2, R21 ;  /* 0x00000002ff167819 */ /* 0x000fc80000011615 */
[----:B------:R-:W-:Y:S01]  /*8360*/  LOP3.LUT R22, R22, R21, RZ, 0x3c, !PT ;  /* 0x0000001516167212 */ /* 0x000fe200078e3cff */
[----:B------:R-:W-:-:S04]  /*8370*/  IMAD.SHL.U32 R21, R14, 0x10, RZ ;  /* 0x000000100e157824 */ /* 0x000fc800078e00ff */
[----:B------:R-:W-:-:S05]  /*8380*/  IMAD.SHL.U32 R25, R22, 0x2, RZ ;  /* 0x0000000216197824 */ /* 0x000fca00078e00ff */
[----:B------:R-:W-:Y:S01]  /*8390*/  LOP3.LUT R21, R22, R25, R21, 0x96, !PT ;  /* 0x0000001916157212 */ /* 0x000fe200078e9615 */
[----:B------:R-:W-:-:S03]  /*83a0*/  VIADD R22, R24, 0x2c3e28 ;  /* 0x002c3e2818167836 */ /* 0x000fc60000000000 */
[----:B------:R-:W-:-:S05]  /*83b0*/  LOP3.LUT R27, R21, R14, RZ, 0x3c, !PT ;  /* 0x0000000e151b7212 */ /* 0x000fca00078e3cff */
[----:B------:R-:W-:-:S05]  /*83c0*/  IMAD.IADD R21, R27, 0x1, R22 ;  /* 0x000000011b157824 */ /* 0x000fca00078e0216 */
[----:B------:R-:W-:-:S05]  /*83d0*/  I2FP.F32.U32 R21, R21 ;  /* 0x0000001500157245 */ /* 0x000fca0000201000 */
[----:B------:R-:W-:Y:S01]  /*83e0*/  FFMA R25, R21, R0, 1.1641532182693481445e-10 ;  /* 0x2f00000015197423 */ /* 0x000fe20000000000 */
[----:B------:R-:W-:-:S03]  /*83f0*/  VIADD R21, R13, 0x8 ;  /* 0x000000080d157836 */ /* 0x000fc60000000000 */
[----:B0-----:R-:W2:Y:S01]  /*8400*/  F2F.F64.F32 R28, R25 ;  /* 0x00000019001c7310 */ /* 0x001ea20000201800 */
        /* <DEDUP_REMOVED lines=13> */
[----:B0-----:R-:W2:Y:S02]  /*84e0*/  F2F.F64.F32 R8, R25 ;  /* 0x0000001900087310 */ /* 0x001ea40000201800 */
[----:B--2---:R-:W-:Y:S01]  /*84f0*/  DADD R30, R28, R8 ;  /* 0x000000001c1e7229 */ /* 0x004fe20000000008 */
[----:B------:R-:W-:-:S06]  /*8500*/  IMAD.WIDE.U32 R8, R21, 0x8, R10 ;  /* 0x0000000815087825 */ /* 0x000fcc00078e000a */
[----:B------:R0:W-:Y:S04]  /*8510*/  STG.E.64 desc[UR36][R8.64+0x20], R30 ;  /* 0x0000201e08007986 */ /* 0x0001e8000c101b24 */
[----:B------:R-:W2:Y:S01]  /*8520*/  LD.E.64 R28, desc[UR36][R2.64+0x28] ;  /* 0x00002824021c7980 */ /* 0x000ea2000c101b00 */
        /* <DEDUP_REMOVED lines=12> */
[----:B------:R1:W-:Y:S04]  /*85f0*/  STG.E.64 desc[UR36][R8.64+0x28], R28 ;  /* 0x0000281c08007986 */ /* 0x0003e8000c101b24 */
[----:B------:R-:W2:Y:S01]  /*8600*/  LD.E.64 R20, desc[UR36][R2.64+0x30] ;  /* 0x0000302402147980 */ /* 0x000ea2000c101b00 */
[----:B------:R-:W-:Y:S01]  /*8610*/  LOP3.LUT R25, R25, R12, RZ, 0x3c, !PT ;  /* 0x0000000c19197212 */ /* 0x000fe200078e3cff */
[----:B------:R-:W-:-:S04]  /*8620*/  IMAD.SHL.U32 R12, R23, 0x10, RZ ;  /* 0x00000010170c7824 */ /* 0x000fc800078e00ff */
[----:B0-----:R-:W-:-:S05]  /*8630*/  IMAD.SHL.U32 R30, R25, 0x2, RZ ;  /* 0x00000002191e7824 */ /* 0x001fca00078e00ff */
[----:B------:R-:W-:-:S04]  /*8640*/  LOP3.LUT R12, R25, R30, R12, 0x96, !PT ;  /* 0x0000001e190c7212 */ /* 0x000fc800078e960c */
[----:B------:R-:W-:-:S04]  /*8650*/  LOP3.LUT R25, R12, R23, RZ, 0x3c, !PT ;  /* 0x000000170c197212 */ /* 0x000fc800078e3cff */
[----:B------:R-:W-:-:S04]  /*8660*/  IADD3 R22, PT, PT, R22, 0x10974f, R25 ;  /* 0x0010974f16167810 */ /* 0x000fc80007ffe019 */
[----:B------:R-:W-:-:S05]  /*8670*/  I2FP.F32.U32 R31, R22 ;  /* 0x00000016001f7245 */ /* 0x000fca0000201000 */
[----:B------:R-:W-:-:S04]  /*8680*/  FFMA R31, R31, R0, 1.1641532182693481445e-10 ;  /* 0x2f0000001f1f7423 */ /* 0x000fc80000000000 */
[----:B-1----:R-:W2:Y:S01]  /*8690*/  F2F.F64.F32 R28, R31 ;  /* 0x0000001f001c7310 */ /* 0x002ea20000201800 */
[----:B------:R-:W-:Y:S01]  /*86a0*/  IMAD.SHL.U32 R12, R25, 0x10, RZ ;  /* 0x00000010190c7824 */ /* 0x000fe200078e00ff */
[----:B--2---:R-:W-:-:S07]  /*86b0*/  DADD R20, R20, R28 ;  /* 0x0000000014147229 */ /* 0x004fce000000001c */
[----:B------:R0:W-:Y:S04]  /*86c0*/  STG.E.64 desc[UR36][R8.64+0x30], R20 ;  /* 0x0000301408007986 */ /* 0x0001e8000c101b24 */
[----:B------:R-:W2:Y:S01]  /*86d0*/  LD.E.64 R2, desc[UR36][R2.64+0x38] ;  /* 0x0000382402027980 */ /* 0x000ea2000c101b00 */
[----:B------:R-:W-:Y:S01]  /*86e0*/  SHF.R.U32.HI R29, RZ, 0x2, R14 ;  /* 0x00000002ff1d7819 */ /* 0x000fe2000001160e */
[----:B------:R-:W-:Y:S02]  /*86f0*/  VIADD R24, R24, 0x425d3c ;  /* 0x00425d3c18187836 */ /* 0x000fe40000000000 */
[----:B------:R-:W-:Y:S01]  /*8700*/  VIADD R13, R13, 0xc ;  /* 0x0000000c0d0d7836 */ /* 0x000fe20000000000 */
[----:B------:R-:W-:-:S04]  /*8710*/  LOP3.LUT R29, R29, R14, RZ, 0x3c, !PT ;  /* 0x0000000e1d1d7212 */ /* 0x000fc800078e3cff */
[----:B------:R-:W-:Y:S01]  /*8720*/  ISETP.NE.AND P0, PT, R13, 0x64, PT ;  /* 0x000000640d00780c */ /* 0x000fe20003f05270 */
[----:B------:R-:W-:-:S05]  /*8730*/  IMAD.SHL.U32 R14, R29, 0x2, RZ ;  /* 0x000000021d0e7824 */ /* 0x000fca00078e00ff */
[----:B------:R-:W-:-:S04]  /*8740*/  LOP3.LUT R12, R29, R14, R12, 0x96, !PT ;  /* 0x0000000e1d0c7212 */ /* 0x000fc800078e960c */
[----:B------:R-:W-:-:S05]  /*8750*/  LOP3.LUT R22, R12, R25, RZ, 0x3c, !PT ;  /* 0x000000190c167212 */ /* 0x000fca00078e3cff */
[----:B------:R-:W-:-:S05]  /*8760*/  IMAD.IADD R12, R22, 0x1, R24 ;  /* 0x00000001160c7824 */ /* 0x000fca00078e0218 */
[----:B------:R-:W-:-:S05]  /*8770*/  I2FP.F32.U32 R29, R12 ;  /* 0x0000000c001d7245 */ /* 0x000fca0000201000 */
[----:B0-----:R-:W-:-:S06]  /*8780*/  FFMA R20, R29, R0, 1.1641532182693481445e-10 ;  /* 0x2f0000001d147423 */ /* 0x001fcc0000000000 */
[----:B------:R-:W2:Y:S02]  /*8790*/  F2F.F64.F32 R20, R20 ;  /* 0x0000001400147310 */ /* 0x000ea40000201800 */
[----:B--2---:R-:W-:Y:S01]  /*87a0*/  DADD R28, R2, R20 ;  /* 0x00000000021c7229 */ /* 0x004fe20000000014 */
[----:B------:R-:W-:Y:S02]  /*87b0*/  IMAD.MOV.U32 R2, RZ, RZ, R27 ;  /* 0x000000ffff027224 */ /* 0x000fe400078e001b */
[----:B------:R-:W-:Y:S02]  /*87c0*/  IMAD.MOV.U32 R21, RZ, RZ, R23 ;  /* 0x000000ffff157224 */ /* 0x000fe400078e0017 */
[----:B------:R-:W-:Y:S02]  /*87d0*/  IMAD.MOV.U32 R3, RZ, RZ, R25 ;  /* 0x000000ffff037224 */ /* 0x000fe400078e0019 */
[----:B------:R1:W-:Y:S01]  /*87e0*/  STG.E.64 desc[UR36][R8.64+0x38], R28 ;  /* 0x0000381c08007986 */ /* 0x0003e2000c101b24 */
[----:B------:R-:W-:Y:S05]  /*87f0*/  @P0 BRA `(.L_x_20) ;  /* 0xfffffff4004c0947 */ /* 0x000fea000383ffff */
[----:B------:R-:W-:Y:S02]  /*8800*/  IMAD.MOV.U32 R2, RZ, RZ, R25 ;  /* 0x000000ffff027224 */ /* 0x000fe400078e0019 */
[----:B-1----:R-:W-:-:S07]  /*8810*/  IMAD.MOV.U32 R8, RZ, RZ, R15 ;  /* 0x000000ffff087224 */ /* 0x002fce00078e000f */
.L_x_19:
[----:B------:R-:W-:Y:S05]  /*8820*/  BSYNC.RECONVERGENT B0 ;  /* 0x0000000000007941 */ /* 0x000fea0003800200 */
.L_x_18:
        /* <DEDUP_REMOVED lines=183> */
[----:B------:R-:W-:Y:S01]  /*93a0*/  DFMA R38, R36, R36, R38 ;  /* 0x000000242426722b */ /* 0x000fe20000000026 */
[----:B------:R-:W5:Y:S07]  /*93b0*/  LDG.E.64 R36, desc[UR36][R4.64+0x320] ;  /* 0x0003202404247981 */ /* 0x000f6e000c1e1b00 */
[----:B------:R-:W-:Y:S01]  /*93c0*/  DFMA R38, R6, R6, R38 ;  /* 0x000000060626722b */ /* 0x000fe20000000026 */
[----:B------:R-:W5:Y:S07]  /*93d0*/  LDG.E.64 R6, desc[UR36][R4.64+0x328] ;  /* 0x0003282404067981 */ /* 0x000f6e000c1e1b00 */
[----:B------:R-:W-:Y:S01]  /*93e0*/  DFMA R38, R12, R12, R38 ;  /* 0x0000000c0c26722b */ /* 0x000fe20000000026 */
[----:B------:R-:W5:Y:S07]  /*93f0*/  LDG.E.64 R12, desc[UR36][R4.64+0x330] ;  /* 0x00033024040c7981 */ /* 0x000f6e000c1e1b00 */
[----:B------:R-:W-:Y:S01]  /*9400*/  DFMA R38, R14, R14, R38 ;  /* 0x0000000e0e26722b */ /* 0x000fe20000000026 */
[----:B------:R-:W5:Y:S07]  /*9410*/  LDG.E.64 R14, desc[UR36][R4.64+0x338] ;  /* 0x00033824040e7981 */ /* 0x000f6e000c1e1b00 */
[----:B--2---:R-:W-:-:S08]  /*9420*/  DFMA R38, R20, R20, R38 ;  /* 0x000000141426722b */ /* 0x004fd00000000026 */
[----:B---3--:R-:W-:-:S08]  /*9430*/  DFMA R38, R28, R28, R38 ;  /* 0x0000001c1c26722b */ /* 0x008fd00000000026 */
[----:B----4-:R-:W-:-:S08]  /*9440*/  DFMA R38, R30, R30, R38 ;  /* 0x0000001e1e26722b */ /* 0x010fd00000000026 */
[----:B-----5:R-:W-:-:S08]  /*9450*/  DFMA R38, R32, R32, R38 ;  /* 0x000000202026722b */ /* 0x020fd00000000026 */
[----:B------:R-:W-:-:S08]  /*9460*/  DFMA R38, R34, R34, R38 ;  /* 0x000000222226722b */ /* 0x000fd00000000026 */
[----:B------:R-:W-:-:S08]  /*9470*/  DFMA R36, R36, R36, R38 ;  /* 0x000000242424722b */ /* 0x000fd00000000026 */
[----:B------:R-:W-:-:S08]  /*9480*/  DFMA R36, R6, R6, R36 ;  /* 0x000000060624722b */ /* 0x000fd00000000024 */
[----:B------:R-:W-:-:S08]  /*9490*/  DFMA R36, R12, R12, R36 ;  /* 0x0000000c0c24722b */ /* 0x000fd00000000024 */
[----:B------:R-:W-:-:S07]  /*94a0*/  DFMA R40, R14, R14, R36 ;  /* 0x0000000e0e28722b */ /* 0x000fce0000000024 */
[----:B------:R0:W-:Y:S04]  /*94b0*/  STG.E.64 desc[UR36][R4.64+0x10], R40 ;  /* 0x0000102804007986 */ /* 0x0001e8000c101b24 */
        /* <DEDUP_REMOVED lines=201> */
[----:B0-----:R-:W2:Y:S01]  /*a150*/  LDG.E.64 R4, desc[UR36][R4.64+0x10] ;  /* 0x0000102404047981 */ /* 0x001ea2000c1e1b00 */
[----:B------:R-:W-:Y:S02]  /*a160*/  IMAD.MOV.U32 R25, RZ, RZ, R27 ;  /* 0x000000ffff197224 */ /* 0x000fe400078e001b */
[----:B------:R-:W-:Y:S02]  /*a170*/  IMAD.MOV.U32 R26, RZ, RZ, R8 ;  /* 0x000000ffff1a7224 */ /* 0x000fe400078e0008 */
[----:B------:R-:W-:Y:S01]  /*a180*/  IMAD.MOV.U32 R27, RZ, RZ, R23 ;  /* 0x000000ffff1b7224 */ /* 0x000fe200078e0017 */
[----:B--2---:R-:W-:-:S14]  /*a190*/  DSETP.GEU.AND P0, PT, R36, R4, PT ;  /* 0x000000042400722a */ /* 0x004fdc0003f0e000 */
[----:B-1----:R-:W-:Y:S05]  /*a1a0*/  @P0 BRA `(.L_x_21) ;  /* 0x0000000c00ac0947 */ /* 0x002fea0003800000 */
[----:B------:R-:W-:Y:S01]  /*a1b0*/  MOV R0, 0x0 ;  /* 0x0000000000007802 */ /* 0x000fe20000000f00 */
[----:B------:R-:W0:Y:S01]  /*a1c0*/  LDCU.64 UR4, c[0x4][0x50] ;  /* 0x01000a00ff0477ac */ /* 0x000e220008000a00 */
[----:B------:R-:W-:Y:S02]  /*a1d0*/  CS2R R6, SRZ ;  /* 0x0000000000067805 */ /* 0x000fe4000001ff00 */
[----:B------:R1:W2:Y:S01]  /*a1e0*/  LDC.64 R8, c[0x4][R0] ;  /* 0x0100000000087b82 */ /* 0x0002a20000000a00 */
[----:B0-----:R-:W-:Y:S02]  /*a1f0*/  IMAD.U32 R4, RZ, RZ, UR4 ;  /* 0x00000004ff047e24 */ /* 0x001fe4000f8e00ff */
[----:B-1----:R-:W-:-:S07]  /*a200*/  IMAD.U32 R5, RZ, RZ, UR5 ;  /* 0x00000005ff057e24 */ /* 0x002fce000f8e00ff */
[----:B------:R-:W-:-:S07]  /*a210*/  LEPC R20, `(.L_x_22) ;  /* 0x000000001014794e */ /* 0x000fce0000000000 */
[----:B--2---:R-:W-:Y:S05]  /*a220*/  CALL.ABS.NOINC R8 ;  /* 0x0000000008007343 */ /* 0x004fea0003c00000 */
.L_x_22:
[----:B------:R-:W-:Y:S01]  /*a230*/  BSSY.RECONVERGENT B0, `(.L_x_23) ;  /* 0x0000097000007945 */ /* 0x000fe20003800200 */
[----:B------:R-:W-:Y:S02]  /*a240*/  IMAD.MOV.U32 R3, RZ, RZ, RZ ;  /* 0x000000ffff037224 */ /* 0x000fe400078e00ff */
[----:B------:R-:W-:-:S07]  /*a250*/  IMAD.MOV.U32 R0, RZ, RZ, RZ ;  /* 0x000000ffff007224 */ /* 0x000fce00078e00ff */
.L_x_24:
[----:B------:R-:W-:Y:S01]  /*a260*/  UMOV UR4, URZ ;  /* 0x000000ff00047c82 */ /* 0x000fe20008000000 */
[----:B------:R-:W-:Y:S01]  /*a270*/  IADD3 R8, P0, PT, R3, R16, RZ ;  /* 0x0000001003087210 */ /* 0x000fe20007f1e0ff */
[----:B-1----:R-:W-:-:S04]  /*a280*/  VIADD R5, R17, UR4 ;  /* 0x0000000411057c36 */ /* 0x002fc80008000000 */
[----:B------:R-:W-:-:S05]  /*a290*/  IMAD.X R9, R0, 0x1, R5, P0 ;  /* 0x0000000100097824 */ /* 0x000fca00000e0605 */
[----:B------:R-:W2:Y:S01]  /*a2a0*/  LDG.E.U8 R11, desc[UR36][R8.64] ;  /* 0x00000024080b7981 */ /* 0x000ea2000c1e1100 */
[----:B------:R-:W-:Y:S01]  /*a2b0*/  IADD3 R4, P0, PT, R3, R18, RZ ;  /* 0x0000001203047210 */ /* 0x000fe20007f1e0ff */
[----:B------:R-:W-:-:S04]  /*a2c0*/  VIADD R7, R19, UR4 ;  /* 0x0000000413077c36 */ /* 0x000fc80008000000 */
[----:B------:R-:W-:-:S05]  /*a2d0*/  IMAD.X R5, R0, 0x1, R7, P0 ;  /* 0x0000000100057824 */ /* 0x000fca00000e0607 */
[----:B--2---:R0:W-:Y:S04]  /*a2e0*/  STG.E.U8 desc[UR36][R4.64], R11 ;  /* 0x0000000b04007986 */ /* 0x0041e8000c101124 */
[----:B------:R-:W2:Y:S04]  /*a2f0*/  LDG.E.U8 R13, desc[UR36][R8.64+0x1] ;  /* 0x00000124080d7981 */ /* 0x000ea8000c1e1100 */
        /* <DEDUP_REMOVED lines=123> */
[----:B---3--:R-:W2:Y:S04]  /*aab0*/  LDG.E.U8 R21, desc[UR36][R8.64+0x3f] ;  /* 0x00003f2408157981 */ /* 0x008ea8000c1e1100 */
[----:B--2---:R1:W-:Y:S04]  /*aac0*/  STG.E.U8 desc[UR36][R4.64+0x3f], R21 ;  /* 0x00003f1504007986 */ /* 0x0043e8000c101124 */
[----:B----4-:R-:W2:Y:S04]  /*aad0*/  LDG.E.U8 R23, desc[UR36][R8.64+0x40] ;  /* 0x0000402408177981 */ /* 0x010ea8000c1e1100 */
[----:B--2---:R1:W-:Y:S04]  /*aae0*/  STG.E.U8 desc[UR36][R4.64+0x40], R23 ;  /* 0x0000401704007986 */ /* 0x0043e8000c101124 */
[----:B-----5:R-:W2:Y:S04]  /*aaf0*/  LDG.E.U8 R29, desc[UR36][R8.64+0x41] ;  /* 0x00004124081d7981 */ /* 0x020ea8000c1e1100 */
[----:B--2---:R1:W-:Y:S04]  /*ab00*/  STG.E.U8 desc[UR36][R4.64+0x41], R29 ;  /* 0x0000411d04007986 */ /* 0x0043e8000c101124 */
[----:B------:R-:W2:Y:S01]  /*ab10*/  LDG.E.U8 R31, desc[UR36][R8.64+0x42] ;  /* 0x00004224081f7981 */ /* 0x000ea2000c1e1100 */
[----:B------:R-:W-:-:S03]  /*ab20*/  IADD3 R3, P1, PT, R3, 0x44, RZ ;  /* 0x0000004403037810 */ /* 0x000fc60007f3e0ff */
[----:B--2---:R1:W-:Y:S04]  /*ab30*/  STG.E.U8 desc[UR36][R4.64+0x42], R31 ;  /* 0x0000421f04007986 */ /* 0x0043e8000c101124 */
[----:B0-----:R-:W2:Y:S01]  /*ab40*/  LDG.E.U8 R11, desc[UR36][R8.64+0x43] ;  /* 0x00004324080b7981 */ /* 0x001ea2000c1e1100 */
[----:B------:R-:W-:Y:S01]  /*ab50*/  IMAD.X R0, RZ, RZ, R0, P1 ;  /* 0x000000ffff007224 */ /* 0x000fe200008e0600 */
[----:B------:R-:W-:-:S04]  /*ab60*/  ISETP.GE.U32.AND P0, PT, R3, 0x660, PT ;  /* 0x000006600300780c */ /* 0x000fc80003f06070 */
[----:B------:R-:W-:Y:S01]  /*ab70*/  ISETP.GE.U32.AND.EX P0, PT, R0, RZ, PT, P0 ;  /* 0x000000ff0000720c */ /* 0x000fe20003f06100 */
[----:B--2---:R1:W-:-:S12]  /*ab80*/  STG.E.U8 desc[UR36][R4.64+0x43], R11 ;  /* 0x0000430b04007986 */ /* 0x0043d8000c101124 */
[----:B------:R-:W-:Y:S05]  /*ab90*/  @!P0 BRA `(.L_x_24) ;  /* 0xfffffff400b08947 */ /* 0x000fea000383ffff */
[----:B------:R-:W-:Y:S05]  /*aba0*/  BSYNC.RECONVERGENT B0 ;  /* 0x0000000000007941 */ /* 0x000fea0003800200 */
.L_x_23:
[----:B------:R-:W0:Y:S01]  /*abb0*/  S2UR UR5, SR_CgaCtaId ;  /* 0x00000000000579c3 */ /* 0x000e220000008800 */
[----:B------:R-:W-:Y:S01]  /*abc0*/  UMOV UR4, 0x400 ;  /* 0x0000040000047882 */ /* 0x000fe20000000000 */
[----:B------:R-:W-:Y:S02]  /*abd0*/  IMAD.MOV.U32 R10, RZ, RZ, 0x652b82fe ;  /* 0x652b82feff0a7424 */ /* 0x000fe400078e00ff */
[----:B-1----:R-:W-:Y:S01]  /*abe0*/  IMAD.MOV.U32 R11, RZ, RZ, 0x3ff71547 ;  /* 0x3ff71547ff0b7424 */ /* 0x002fe200078e00ff */
[----:B0-----:R-:W-:-:S03]  /*abf0*/  ULEA UR4, UR5, UR4, 0x18 ;  /* 0x0000000405047291 */ /* 0x001fc6000f8ec0ff */
[----:B------:R-:W-:-:S06]  /*ac00*/  UMOV UR5, 0x3fb99999 ;  /* 0x3fb9999900057882 */ /* 0x000fcc0000000000 */
[----:B------:R-:W0:Y:S01]  /*ac10*/  LDS R3, [UR4+0x8] ;  /* 0x00000804ff037984 */ /* 0x000e220008000800 */
[----:B------:R-:W-:Y:S01]  /*ac20*/  UMOV UR4, 0x9999999a ;  /* 0x9999999a00047882 */ /* 0x000fe20000000000 */
[----:B0-----:R-:W0:Y:S02]  /*ac30*/  I2F.F64 R4, R3 ;  /* 0x0000000300047312 */ /* 0x001e240000201c00 */
[----:B0-----:R-:W-:Y:S01]  /*ac40*/  DMUL R8, R4, -UR4 ;  /* 0x8000000404087c28 */ /* 0x001fe20008000000 */
[----:B------:R-:W-:Y:S01]  /*ac50*/  UMOV UR4, 0xfefa39ef ;  /* 0xfefa39ef00047882 */ /* 0x000fe20000000000 */
[----:B------:R-:W-:-:S06]  /*ac60*/  UMOV UR5, 0x3fe62e42 ;  /* 0x3fe62e4200057882 */ /* 0x000fcc0000000000 */
[----:B------:R-:W-:Y:S02]  /*ac70*/  DFMA R10, R8, R10, 6.75539944105574400000e+15 ;  /* 0x43380000080a742b */ /* 0x000fe4000000000a */
[----:B------:R-:W-:-:S06]  /*ac80*/  FSETP.GEU.AND P0, PT, |R9|, 4.1917929649353027344, PT ;  /* 0x4086232b0900780b */ /* 0x000fcc0003f0e200 */
[----:B------:R-:W-:-:S08]  /*ac90*/  DADD R12, R10, -6.75539944105574400000e+15 ;  /* 0xc33800000a0c7429 */ /* 0x000fd00000000000 */
[----:B------:R-:W-:Y:S01]  /*aca0*/  DFMA R14, R12, -UR4, R8 ;  /* 0x800000040c0e7c2b */ /* 0x000fe20008000008 */
[----:B------:R-:W-:Y:S01]  /*acb0*/  UMOV UR4, 0x3b39803f ;  /* 0x3b39803f00047882 */ /* 0x000fe20000000000 */
[----:B------:R-:W-:-:S06]  /*acc0*/  UMOV UR5, 0x3c7abc9e ;  /* 0x3c7abc9e00057882 */ /* 0x000fcc0000000000 */
[----:B------:R-:W-:Y:S01]  /*acd0*/  DFMA R12, R12, -UR4, R14 ;  /* 0x800000040c0c7c2b */ /* 0x000fe2000800000e */
[----:B------:R-:W-:Y:S01]  /*ace0*/  UMOV UR4, 0x69ce2bdf ;  /* 0x69ce2bdf00047882 */ /* 0x000fe20000000000 */
[----:B------:R-:W-:Y:S01]  /*acf0*/  IMAD.MOV.U32 R14, RZ, RZ, -0x35dec16 ;  /* 0xfca213eaff0e7424 */ /* 0x000fe200078e00ff */
[----:B------:R-:W-:Y:S01]  /*ad00*/  UMOV UR5, 0x3e5ade15 ;  /* 0x3e5ade1500057882 */ /* 0x000fe20000000000 */
[----:B------:R-:W-:-:S06]  /*ad10*/  IMAD.MOV.U32 R15, RZ, RZ, 0x3e928af3 ;  /* 0x3e928af3ff0f7424 */ /* 0x000fcc00078e00ff */
[----:B------:R-:W-:Y:S01]  /*ad20*/  DFMA R14, R12, UR4, R14 ;  /* 0x000000040c0e7c2b */ /* 0x000fe2000800000e */
[----:B------:R-:W-:Y:S01]  /*ad30*/  UMOV UR4, 0x62401315 ;  /* 0x6240131500047882 */ /* 0x000fe20000000000 */
[----:B------:R-:W-:-:S06]  /*ad40*/  UMOV UR5, 0x3ec71dee ;  /* 0x3ec71dee00057882 */ /* 0x000fcc0000000000 */
[----:B------:R-:W-:Y:S01]  /*ad50*/  DFMA R14, R12, R14, UR4 ;  /* 0x000000040c0e7e2b */ /* 0x000fe2000800000e */
        /* <DEDUP_REMOVED lines=20> */
[----:B------:R-:W-:-:S08]  /*aea0*/  DFMA R14, R12, R14, UR4 ;  /* 0x000000040c0e7e2b */ /* 0x000fd0000800000e */
[----:B------:R-:W-:-:S08]  /*aeb0*/  DFMA R14, R12, R14, 1 ;  /* 0x3ff000000c0e742b */ /* 0x000fd0000000000e */
[----:B------:R-:W-:-:S10]  /*aec0*/  DFMA R14, R12, R14, 1 ;  /* 0x3ff000000c0e742b */ /* 0x000fd4000000000e */
[----:B------:R-:W-:Y:S02]  /*aed0*/  IMAD R13, R10, 0x100000, R15 ;  /* 0x001000000a0d7824 */ /* 0x000fe400078e020f */
[----:B------:R-:W-:Y:S01]  /*aee0*/  IMAD.MOV.U32 R12, RZ, RZ, R14 ;  /* 0x000000ffff0c7224 */ /* 0x000fe200078e000e */
[----:B------:R-:W-:Y:S06]  /*aef0*/  @!P0 BRA `(.L_x_25) ;  /* 0x0000000000348947 */ /* 0x000fec0003800000 */
[----:B------:R-:W-:Y:S01]  /*af00*/  FSETP.GEU.AND P1, PT, |R9|, 4.2275390625, PT ;  /* 0x408748000900780b */ /* 0x000fe20003f2e200 */
[C---:B------:R-:W-:Y:S02]  /*af10*/  DADD R12, R8.reuse, +INF ;  /* 0x7ff00000080c7429 */ /* 0x040fe40000000000 */
[----:B------:R-:W-:-:S08]  /*af20*/  DSETP.GEU.AND P0, PT, R8, RZ, PT ;  /* 0x000000ff0800722a */ /* 0x000fd00003f0e000 */
[----:B------:R-:W-:Y:S02]  /*af30*/  FSEL R12, R12, RZ, P0 ;  /* 0x000000ff0c0c7208 */ /* 0x000fe40000000000 */
[----:B------:R-:W-:Y:S01]  /*af40*/  FSEL R13, R13, RZ, P0 ;  /* 0x000000ff0d0d7208 */ /* 0x000fe20000000000 */
[----:B------:R-:W-:Y:S06]  /*af50*/  @P1 BRA `(.L_x_25) ;  /* 0x00000000001c1947 */ /* 0x000fec0003800000 */
[----:B------:R-:W-:Y:S01]  /*af60*/  LEA.HI R0, R10, R10, RZ, 0x1 ;  /* 0x0000000a0a007211 */ /* 0x000fe200078f08ff */
[----:B------:R-:W-:-:S03]  /*af70*/  IMAD.MOV.U32 R12, RZ, RZ, RZ ;  /* 0x000000ffff0c7224 */ /* 0x000fc600078e00ff */
[----:B------:R-:W-:-:S05]  /*af80*/  SHF.R.S32.HI R9, RZ, 0x1, R0 ;  /* 0x00000001ff097819 */ /* 0x000fca0000011400 */
[----:B------:R-:W-:Y:S02]  /*af90*/  IMAD.IADD R10, R10, 0x1, -R9 ;  /* 0x000000010a0a7824 */ /* 0x000fe400078e0a09 */
[----:B------:R-:W-:-:S03]  /*afa0*/  IMAD R15, R9, 0x100000, R15 ;  /* 0x00100000090f7824 */ /* 0x000fc600078e020f */
[----:B------:R-:W-:-:S06]  /*afb0*/  LEA R13, R10, 0x3ff00000, 0x14 ;  /* 0x3ff000000a0d7811 */ /* 0x000fcc00078ea0ff */
[----:B------:R-:W-:-:S11]  /*afc0*/  DMUL R12, R14, R12 ;  /* 0x0000000c0e0c7228 */ /* 0x000fd60000000000 */
.L_x_25:
[----:B------:R-:W-:Y:S01]  /*afd0*/  DADD R12, -R12, 1 ;  /* 0x3ff000000c0c7429 */ /* 0x000fe20000000100 */
[----:B------:R-:W-:Y:S01]  /*afe0*/  IMAD.MOV.U32 R6, RZ, RZ, R18 ;  /* 0x000000ffff067224 */ /* 0x000fe200078e0012 */
[----:B------:R-:W-:-:S05]  /*aff0*/  MOV R0, 0xb020 ;  /* 0x0000b02000007802 */ /* 0x000fca0000000f00 */
[----:B------:R0:W-:Y:S04]  /*b000*/  STG.E.64 desc[UR36][R6.64], R12 ;  /* 0x0000000c06007986 */ /* 0x0001e8000c101b24 */
[----:B0-----:R-:W-:Y:S05]  /*b010*/  CALL.REL.NOINC `($_Z8run_batsjP3batS0_$__internal_accurate_pow) ;  /* 0x0000001400b07944 */ /* 0x001fea0003c00000 */
[----:B------:R-:W-:-:S04]  /*b020*/  ISETP.NE.AND P0, PT, R3, RZ, PT ;  /* 0x000000ff0300720c */ /* 0x000fc80003f05270 */
[----:B------:R-:W-:Y:S02]  /*b030*/  FSEL R4, R8, RZ, P0 ;  /* 0x000000ff08047208 */ /* 0x000fe40000000000 */
[----:B------:R-:W-:-:S05]  /*b040*/  FSEL R5, R14, 1.875, P0 ;  /* 0x3ff000000e057808 */ /* 0x000fca0000000000 */
[----:B------:R0:W-:Y:S02]  /*b050*/  STG.E.64 desc[UR36][R6.64+0x8], R4 ;  /* 0x0000080406007986 */ /* 0x0001e4000c101b24 */
.L_x_21:
[----:B------:R-:W-:Y:S05]  /*b060*/  WARPSYNC.ALL ;  /* 0x0000000000007948 */ /* 0x000fea0003800000 */
[----:B0-----:R-:W0:Y:S08]  /*b070*/  LDC.64 R6, c[0x0][0x388] ;  /* 0x0000e200ff067b82 */ /* 0x001e300000000a00 */
[----:B------:R-:W-:Y:S06]  /*b080*/  BAR.SYNC.DEFER_BLOCKING 0x0 ;  /* 0x0000000000007b1d */ /* 0x000fec0000010000 */
[----:B0-----:R-:W2:Y:S04]  /*b090*/  LDG.E.64 R10, desc[UR36][R6.64+0x10] ;  /* 0x00001024060a7981 */ /* 0x001ea8000c1e1b00 */
        /* <DEDUP_REMOVED lines=13> */
[----:B------:R-:W2:Y:S01]  /*b170*/  LDG.E.64 R10, desc[UR36][R6.64+0x4630] ;  /* 0x00463024060a7981 */ /* 0x000ea2000c1e1b00 */
[----:B---3--:R-:W-:-:S06]  /*b180*/  DSETP.GEU.AND P6, PT, R8, R36, PT ;  /* 0x000000240800722a */ /* 0x008fcc0003fce000 */
[----:B------:R-:W-:Y:S02]  /*b190*/  FSEL R36, R8, R36, !P6 ;  /* 0x0000002408247208 */ /* 0x000fe40007000000 */
[----:B------:R-:W-:Y:S02]  /*b1a0*/  FSEL R37, R9, R37, !P6 ;  /* 0x0000002509257208 */ /* 0x000fe40007000000 */
[----:B------:R-:W3:Y:S04]  /*b1b0*/  LDG.E.64 R8, desc[UR36][R6.64+0x4c90] ;  /* 0x004c902406087981 */ /* 0x000ee8000c1e1b00 */
        /* <DEDUP_REMOVED lines=10> */
[----:B------:R-:W-:-:S06]  /*b260*/  FSEL R13, R13, R37, !P1 ;  /* 0x000000250d0d7208 */ /* 0x000fcc0004800000 */
[----:B------:R-:W-:-:S06]  /*b270*/  DSETP.GEU.AND P4, PT, R34, R12, PT ;  /* 0x0000000c2200722a */ /* 0x000fcc0003f8e000 */
[----:B------:R-:W-:Y:S02]  /*b280*/  FSEL R34, R34, R12, !P4 ;  /* 0x0000000c22227208 */ /* 0x000fe40006000000 */
[----:B------:R-:W-:Y:S02]  /*b290*/  FSEL R35, R35, R13, !P4 ;  /* 0x0000000d23237208 */ /* 0x000fe40006000000 */
[----:B------:R-:W5:Y:S04]  /*b2a0*/  LDG.E.64 R12, desc[UR36][R6.64+0x5fb0] ;  /* 0x005fb024060c7981 */ /* 0x000f68000c1e1b00 */
[----:B------:R-:W-:Y:S01]  /*b2b0*/  DSETP.GEU.AND P3, PT, R32, R34, PT ;  /* 0x000000222000722a */ /* 0x000fe20003f6e000 */
[----:B------:R-:W-:-:S05]  /*b2c0*/  SEL R0, RZ, 0x1, P0 ;  /* 0x00000001ff007807 */ /* 0x000fca0000000000 */
[----:B------:R-:W-:Y:S02]  /*b2d0*/  FSEL R34, R32, R34, !P3 ;  /* 0x0000002220227208 */ /* 0x000fe40005800000 */
[----:B------:R-:W-:Y:S02]  /*b2e0*/  FSEL R35, R33, R35, !P3 ;  /* 0x0000002321237208 */ /* 0x000fe40005800000 */
[----:B------:R-:W5:Y:S04]  /*b2f0*/  LDG.E.64 R32, desc[UR36][R6.64+0x6610] ;  /* 0x0066102406207981 */ /* 0x000f68000c1e1b00 */
[----:B------:R-:W-:Y:S01]  /*b300*/  DSETP.GEU.AND P0, PT, R30, R34, PT ;  /* 0x000000221e00722a */ /* 0x000fe20003f0e000 */
[----:B------:R-:W-:-:S05]  /*b310*/  SEL R0, R0, 0x2, P6 ;  /* 0x0000000200007807 */ /* 0x000fca0003000000 */
[----:B------:R-:W-:Y:S02]  /*b320*/  FSEL R34, R30, R34, !P0 ;  /* 0x000000221e227208 */ /* 0x000fe40004000000 */
[----:B------:R-:W-:Y:S02]  /*b330*/  FSEL R35, R31, R35, !P0 ;  /* 0x000000231f237208 */ /* 0x000fe40004000000 */
[----:B------:R-:W5:Y:S04]  /*b340*/  LDG.E.64 R30, desc[UR36][R6.64+0x6c70] ;  /* 0x006c7024061e7981 */ /* 0x000f68000c1e1b00 */
[----:B------:R-:W-:Y:S01]  /*b350*/  DSETP.GEU.AND P6, PT, R28, R34, PT ;  /* 0x000000221c00722a */ /* 0x000fe20003fce000 */
[----:B------:R-:W-:-:S05]  /*b360*/  SEL R0, R0, 0x3, P5 ;  /* 0x0000000300007807 */ /* 0x000fca0002800000 */
[----:B------:R-:W-:Y:S02]  /*b370*/  FSEL R34, R28, R34, !P6 ;  /* 0x000000221c227208 */ /* 0x000fe40007000000 */
[----:B------:R-:W-:Y:S02]  /*b380*/  FSEL R35, R29, R35, !P6 ;  /* 0x000000231d237208 */ /* 0x000fe40007000000 */
[----:B------:R-:W5:Y:S01]  /*b390*/  LDG.E.64 R28, desc[UR36][R6.64+0x72d0] ;  /* 0x0072d024061c7981 */ /* 0x000f62000c1e1b00 */
[----:B------:R-:W-:-:S03]  /*b3a0*/  SEL R0, R0, 0x4, P2 ;  /* 0x0000000400007807 */ /* 0x000fc60001000000 */
[----:B--2---:R-:W-:-:S06]  /*b3b0*/  DSETP.GEU.AND P5, PT, R20, R34, PT ;  /* 0x000000221400722a */ /* 0x004fcc0003fae000 */
[----:B------:R-:W-:Y:S02]  /*b3c0*/  FSEL R34, R20, R34, !P5 ;  /* 0x0000002214227208 */ /* 0x000fe40006800000 */
[----:B------:R-:W-:Y:S02]  /*b3d0*/  FSEL R35, R21, R35, !P5 ;  /* 0x0000002315237208 */ /* 0x000fe40006800000 */
[----:B------:R-:W2:Y:S04]  /*b3e0*/  LDG.E.64 R20, desc[UR36][R6.64+0x7930] ;  /* 0x0079302406147981 */ /* 0x000ea8000c1e1b00 */
[----:B------:R-:W-:-:S06]  /*b3f0*/  DSETP.GEU.AND P2, PT, R10, R34, PT ;  /* 0x000000220a00722a */ /* 0x000fcc0003f4e000 */
[----:B------:R-:W-:Y:S02]  /*b400*/  FSEL R34, R10, R34, !P2 ;  /* 0x000000220a227208 */ /* 0x000fe40005000000 */
[----:B------:R-:W-:Y:S02]  /*b410*/  FSEL R35, R11, R35, !P2 ;  /* 0x000000230b237208 */ /* 0x000fe40005000000 */
[----:B------:R-:W2:Y:S01]  /*b420*/  LDG.E.64 R10, desc[UR36][R6.64+0x7f90] ;  /* 0x007f9024060a7981 */ /* 0x000ea2000c1e1b00 */
[----:B------:R-:W-:-:S03]  /*b430*/  SEL R0, R0, 0x5, P1 ;  /* 0x0000000500007807 */ /* 0x000fc60000800000 */
[----:B---3--:R-:W-:Y:S01]  /*b440*/  DSETP.GEU.AND P1, PT, R8, R34, PT ;  /* 0x000000220800722a */ /* 0x008fe20003f2e000 */
[----:B------:R-:W-:-:S05]  /*b450*/  SEL R0, R0, 0x6, P4 ;  /* 0x0000000600007807 */ /* 0x000fca0002000000 */
[----:B------:R-:W-:Y:S02]  /*b460*/  FSEL R34, R8, R34, !P1 ;  /* 0x0000002208227208 */ /* 0x000fe40004800000 */
[----:B------:R-:W-:Y:S02]  /*b470*/  FSEL R35, R9, R35, !P1 ;  /* 0x0000002309237208 */ /* 0x000fe40004800000 */
[----:B------:R-:W3:Y:S04]  /*b480*/  LDG.E.64 R8, desc[UR36][R6.64+0x85f0] ;  /* 0x0085f02406087981 */ /* 0x000ee8000c1e1b00 */
[----:B----4-:R-:W-:Y:S01]  /*b490*/  DSETP.GEU.AND P4, PT, R4, R34, PT ;  /* 0x000000220400722a */ /* 0x010fe20003f8e000 */
[----:B------:R-:W-:-:S05]  /*b4a0*/  SEL R0, R0, 0x7, P3 ;  /* 0x0000000700007807 */ /* 0x000fca0001800000 */
[----:B------:R-:W-:Y:S02]  /*b4b0*/  FSEL R34, R4, R34, !P4 ;  /* 0x0000002204227208 */ /* 0x000fe40006000000 */
[----:B------:R-:W-:Y:S02]  /*b4c0*/  FSEL R35, R5, R35, !P4 ;  /* 0x0000002305237208 */ /* 0x000fe40006000000 */
[----:B------:R-:W4:Y:S04]  /*b4d0*/  LDG.E.64 R4, desc[UR36][R6.64+0x8c50] ;  /* 0x008c502406047981 */ /* 0x000f28000c1e1b00 */
[----:B-----5:R-:W-:Y:S01]  /*b4e0*/  DSETP.GEU.AND P3, PT, R14, R34, PT ;  /* 0x000000220e00722a */ /* 0x020fe20003f6e000 */
        /* <DEDUP_REMOVED lines=78> */
[----:B------:R0:W2:Y:S01]  /*b9d0*/  LDG.E.64 R34, desc[UR36][R6.64+0xf8b0] ;  /* 0x00f8b02406227981 */ /* 0x0000a2000c1e1b00 */
[----:B------:R-:W-:Y:S01]  /*b9e0*/  SEL R0, R0, 0x17, P6 ;  /* 0x0000001700007807 */ /* 0x000fe20003000000 */
[----:B---3--:R-:W-:-:S06]  /*b9f0*/  DSETP.GEU.AND P6, PT, R8, R36, PT ;  /* 0x000000240800722a */ /* 0x008fcc0003fce000 */
[----:B------:R-:W-:Y:S02]  /*ba00*/  FSEL R8, R8, R36, !P6 ;  /* 0x0000002408087208 */ /* 0x000fe40007000000 */
[----:B------:R-:W-:Y:S02]  /*ba10*/  FSEL R9, R9, R37, !P6 ;  /* 0x0000002509097208 */ /* 0x000fe40007000000 */
[----:B------:R-:W-:-:S04]  /*ba20*/  SEL R0, R0, 0x18, P5 ;  /* 0x0000001800007807 */ /* 0x000fc80002800000 */
[----:B----4-:R-:W-:Y:S01]  /*ba30*/  DSETP.GEU.AND P5, PT, R4, R8, PT ;  /* 0x000000080400722a */ /* 0x010fe20003fae000 */
[----:B------:R-:W-:-:S05]  /*ba40*/  SEL R0, R0, 0x19, P2 ;  /* 0x0000001900007807 */ /* 0x000fca0001000000 */
[----:B------:R-:W-:Y:S02]  /*ba50*/  FSEL R4, R4, R8, !P5 ;  /* 0x0000000804047208 */ /* 0x000fe40006800000 */
[----:B------:R-:W-:-:S06]  /*ba60*/  FSEL R5, R5, R9, !P5 ;  /* 0x0000000905057208 */ /* 0x000fcc0006800000 */
[----:B-----5:R-:W-:Y:S01]  /*ba70*/  DSETP.GEU.AND P2, PT, R14, R4, PT ;  /* 0x000000040e00722a */ /* 0x020fe20003f4e000 */
[----:B------:R-:W-:-:S05]  /*ba80*/  SEL R0, R0, 0x1a, P1 ;  /* 0x0000001a00007807 */ /* 0x000fca0000800000 */
[----:B------:R-:W-:Y:S02]  /*ba90*/  FSEL R4, R14, R4, !P2 ;  /* 0x000000040e047208 */ /* 0x000fe40005000000 */
[----:B------:R-:W-:-:S06]  /*baa0*/  FSEL R5, R15, R5, !P2 ;  /* 0x000000050f057208 */ /* 0x000fcc0005000000 */
[----:B------:R-:W-:Y:S01]  /*bab0*/  DSETP.GEU.AND P1, PT, R12, R4, PT ;  /* 0x000000040c00722a */ /* 0x000fe20003f2e000 */
[----:B------:R-:W1:Y:S05]  /*bac0*/  S2UR UR5, SR_CgaCtaId ;  /* 0x00000000000579c3 */ /* 0x000e6a0000008800 */
[----:B------:R-:W-:Y:S02]  /*bad0*/  FSEL R4, R12, R4, !P1 ;  /* 0x000000040c047208 */ /* 0x000fe40004800000 */
[----:B------:R-:W-:Y:S02]  /*bae0*/  FSEL R5, R13, R5, !P1 ;  /* 0x000000050d057208 */ /* 0x000fe40004800000 */
[----:B------:R-:W-:-:S04]  /*baf0*/  SEL R0, R0, 0x1b, P4 ;  /* 0x0000001b00007807 */ /* 0x000fc80002000000 */
[----:B------:R-:W-:Y:S01]  /*bb00*/  DSETP.GEU.AND P4, PT, R32, R4, PT ;  /* 0x000000042000722a */ /* 0x000fe20003f8e000 */
[----:B------:R-:W-:-:S05]  /*bb10*/  SEL R0, R0, 0x1c, P3 ;  /* 0x0000001c00007807 */ /* 0x000fca0001800000 */
[----:B------:R-:W-:Y:S02]  /*bb20*/  FSEL R4, R32, R4, !P4 ;  /* 0x0000000420047208 */ /* 0x000fe40006000000 */
[----:B------:R-:W-:Y:S01]  /*bb30*/  FSEL R5, R33, R5, !P4 ;  /* 0x0000000521057208 */ /* 0x000fe20006000000 */
[----:B------:R-:W-:-:S05]  /*bb40*/  UMOV UR4, 0x400 ;  /* 0x0000040000047882 */ /* 0x000fca0000000000 */
[----:B------:R-:W-:Y:S01]  /*bb50*/  DSETP.GEU.AND P3, PT, R30, R4, PT ;  /* 0x000000041e00722a */ /* 0x000fe20003f6e000 */
[----:B-1----:R-:W-:-:S05]  /*bb60*/  ULEA UR4, UR5, UR4, 0x18 ;  /* 0x0000000405047291 */ /* 0x002fca000f8ec0ff */
[----:B------:R-:W-:Y:S02]  /*bb70*/  FSEL R4, R30, R4, !P3 ;  /* 0x000000041e047208 */ /* 0x000fe40005800000 */
[----:B------:R-:W-:Y:S02]  /*bb80*/  FSEL R5, R31, R5, !P3 ;  /* 0x000000051f057208 */ /* 0x000fe40005800000 */
[----:B------:R-:W-:Y:S01]  /*bb90*/  SEL R0, R0, 0x1d, P0 ;  /* 0x0000001d00007807 */ /* 0x000fe20000000000 */
[----:B------:R-:W1:Y:S03]  /*bba0*/  LDS R3, [UR4+0x8] ;  /* 0x00000804ff037984 */ /* 0x000e660008000800 */
[----:B------:R-:W-:Y:S01]  /*bbb0*/  DSETP.GEU.AND P0, PT, R28, R4, PT ;  /* 0x000000041c00722a */ /* 0x000fe20003f0e000 */
[----:B------:R-:W-:Y:S01]  /*bbc0*/  SEL R0, R0, 0x1e, P6 ;  /* 0x0000001e00007807 */ /* 0x000fe20003000000 */
[----:B0-----:R-:W0:Y:S04]  /*bbd0*/  LDS.64 R6, [UR4] ;  /* 0x00000004ff067984 */ /* 0x001e280008000a00 */
[----:B------:R-:W-:-:S02]  /*bbe0*/  FSEL R4, R28, R4, !P0 ;  /* 0x000000041c047208 */ /* 0x000fc40004000000 */
[----:B------:R-:W-:Y:S02]  /*bbf0*/  FSEL R5, R29, R5, !P0 ;  /* 0x000000051d057208 */ /* 0x000fe40004000000 */
[----:B------:R-:W-:-:S04]  /*bc00*/  SEL R0, R0, 0x1f, P5 ;  /* 0x0000001f00007807 */ /* 0x000fc80002800000 */
[----:B------:R-:W-:-:S04]  /*bc10*/  SEL R0, R0, 0x20, P2 ;  /* 0x0000002000007807 */ /* 0x000fc80001000000 */
[----:B------:R-:W-:-:S04]  /*bc20*/  SEL R0, R0, 0x21, P1 ;  /* 0x0000002100007807 */ /* 0x000fc80000800000 */
[----:B------:R-:W-:-:S04]  /*bc30*/  SEL R0, R0, 0x22, P4 ;  /* 0x0000002200007807 */ /* 0x000fc80002000000 */
[----:B------:R-:W-:-:S04]  /*bc40*/  SEL R0, R0, 0x23, P3 ;  /* 0x0000002300007807 */ /* 0x000fc80001800000 */
[----:B------:R-:W-:Y:S01]  /*bc50*/  SEL R0, R0, 0x24, P0 ;  /* 0x0000002400007807 */ /* 0x000fe20000000000 */
[----:B-1----:R-:W-:Y:S01]  /*bc60*/  VIADD R12, R3, 0x1 ;  /* 0x00000001030c7836 */ /* 0x002fe20000000000 */
[----:B------:R-:W-:-:S04]  /*bc70*/  UMOV UR5, URZ ;  /* 0x000000ff00057c82 */ /* 0x000fc80008000000 */
[----:B------:R1:W-:Y:S01]  /*bc80*/  STS [UR4+0x8], R12 ;  /* 0x0000080cff007988 */ /* 0x0003e20008000804 */
[----:B------:R-:W-:Y:S01]  /*bc90*/  UMOV UR4, URZ ;  /* 0x000000ff00047c82 */ /* 0x000fe20008000000 */
[----:B--2---:R-:W-:-:S06]  /*bca0*/  DSETP.GEU.AND P6, PT, R20, R4, PT ;  /* 0x000000041400722a */ /* 0x004fcc0003fce000 */
[----:B------:R-:W-:Y:S02]  /*bcb0*/  FSEL R8, R20, R4, !P6 ;  /* 0x0000000414087208 */ /* 0x000fe40007000000 */
[----:B------:R-:W-:Y:S02]  /*bcc0*/  FSEL R9, R21, R5, !P6 ;  /* 0x0000000515097208 */ /* 0x000fe40007000000 */
[----:B------:R-:W2:Y:S04]  /*bcd0*/  LDC.64 R4, c[0x0][0x388] ;  /* 0x0000e200ff047b82 */ /* 0x000ea80000000a00 */
[----:B------:R-:W-:Y:S01]  /*bce0*/  DSETP.GEU.AND P1, PT, R10, R8, PT ;  /* 0x000000080a00722a */ /* 0x000fe20003f2e000 */
[----:B------:R-:W-:-:S05]  /*bcf0*/  SEL R0, R0, 0x25, P6 ;  /* 0x0000002500007807 */ /* 0x000fca0003000000 */
[----:B------:R-:W-:Y:S02]  /*bd00*/  FSEL R8, R10, R8, !P1 ;  /* 0x000000080a087208 */ /* 0x000fe40004800000 */
[----:B------:R-:W-:-:S06]  /*bd10*/  FSEL R9, R11, R9, !P1 ;  /* 0x000000090b097208 */ /* 0x000fcc0004800000 */
[----:B------:R-:W-:Y:S01]  /*bd20*/  DSETP.GEU.AND P0, PT, R34, R8, PT ;  /* 0x000000082200722a */ /* 0x000fe20003f0e000 */
[----:B------:R-:W-:-:S05]  /*bd30*/  SEL R9, R0, 0x26, P1 ;  /* 0x0000002600097807 */ /* 0x000fca0000800000 */
[----:B------:R-:W-:-:S05]  /*bd40*/  SEL R9, R9, 0x27, P0 ;  /* 0x0000002709097807 */ /* 0x000fca0000000000 */
[----:B--2---:R-:W-:-:S04]  /*bd50*/  IMAD.WIDE.U32 R4, R9, 0x660, R4 ;  /* 0x0000066009047825 */ /* 0x004fc800078e0004 */
[----:B------:R-:W-:Y:S01]  /*bd60*/  VIADD R0, R5, UR4 ;  /* 0x0000000405007c36 */ /* 0x000fe20008000000 */
[----:B01----:R-:W-:-:S06]  /*bd70*/  UMOV UR4, URZ ;  /* 0x000000ff00047c82 */ /* 0x003fcc0008000000 */
.L_x_26:
        /* <DEDUP_REMOVED lines=145> */
[----:B------:R-:W-:Y:S01]  /*c690*/  ISETP.GE.AND P0, PT, R3, 0x1f3, PT ;  /* 0x000001f30300780c */ /* 0x000fe20003f06270 */
[----:B-1----:R-:W-:Y:S02]  /*c6a0*/  IMAD.MOV.U32 R23, RZ, RZ, R22 ;  /* 0x000000ffff177224 */ /* 0x002fe400078e0016 */
[----:B------:R-:W-:-:S10]  /*c6b0*/  IMAD.MOV.U32 R8, RZ, RZ, R2 ;  /* 0x000000ffff087224 */ /* 0x000fd400078e0002 */
[----:B------:R-:W-:Y:S05]  /*c6c0*/  @!P0 BRA `(.L_x_27) ;  /* 0xffffff90007c8947 */ /* 0x000fea000383ffff */
[----:B------:R-:W-:Y:S05]  /*c6d0*/  EXIT ;  /* 0x000000000000794d */ /* 0x000fea0003800000 */
        .type           $_Z8run_batsjP3batS0_$__internal_accurate_pow,@function
        .size           $_Z8run_batsjP3batS0_$__internal_accurate_pow,(.L_x_30 - $_Z8run_batsjP3batS0_$__internal_accurate_pow)
$_Z8run_batsjP3batS0_$__internal_accurate_pow:
[----:B------:R-:W0:Y:S01]  /*c6e0*/  MUFU.RCP64H R13, 2 ;  /* 0x40000000000d7908 */ /* 0x000e220000001800 */
[----:B------:R-:W-:Y:S01]  /*c6f0*/  IMAD.MOV.U32 R8, RZ, RZ, 0x0 ;  /* 0x00000000ff087424 */ /* 0x000fe200078e00ff */
[----:B------:R-:W-:Y:S01]  /*c700*/  UMOV UR4, 0x7d2cafe2 ;  /* 0x7d2cafe200047882 */ /* 0x000fe20000000000 */
[----:B------:R-:W-:Y:S01]  /*c710*/  IMAD.MOV.U32 R9, RZ, RZ, 0x40000000 ;  /* 0x40000000ff097424 */ /* 0x000fe200078e00ff */
[----:B------:R-:W-:Y:S01]  /*c720*/  UMOV UR5, 0x3eb0f5ff ;  /* 0x3eb0f5ff00057882 */ /* 0x000fe20000000000 */
[----:B------:R-:W-:Y:S02]  /*c730*/  IMAD.MOV.U32 R12, RZ, RZ, RZ ;  /* 0x000000ffff0c7224 */ /* 0x000fe400078e00ff */
[----:B------:R-:W-:Y:S02]  /*c740*/  IMAD.MOV.U32 R10, RZ, RZ, 0x41ad3b5a ;  /* 0x41ad3b5aff0a7424 */ /* 0x000fe400078e00ff */
[----:B------:R-:W-:Y:S02]  /*c750*/  IMAD.MOV.U32 R11, RZ, RZ, 0x3ed0f5d2 ;  /* 0x3ed0f5d2ff0b7424 */ /* 0x000fe400078e00ff */
[----:B0-----:R-:W-:-:S08]  /*c760*/  DFMA R8, R12, -R8, 1 ;  /* 0x3ff000000c08742b */ /* 0x001fd00000000808 */
[----:B------:R-:W-:-:S08]  /*c770*/  DFMA R8, R8, R8, R8 ;  /* 0x000000080808722b */ /* 0x000fd00000000008 */
[----:B------:R-:W-:-:S08]  /*c780*/  DFMA R12, R12, R8, R12 ;  /* 0x000000080c0c722b */ /* 0x000fd0000000000c */
[----:B------:R-:W-:-:S08]  /*c790*/  DMUL R8, RZ, R12 ;  /* 0x0000000cff087228 */ /* 0x000fd00000000000 */
[----:B------:R-:W-:-:S08]  /*c7a0*/  DFMA R8, RZ, R12, R8 ;  /* 0x0000000cff08722b */ /* 0x000fd00000000008 */
[CC--:B------:R-:W-:Y:S02]  /*c7b0*/  DMUL R14, R8.reuse, R8.reuse ;  /* 0x00000008080e7228 */ /* 0x0c0fe40000000000 */
[----:B------:R-:W-:Y:S02]  /*c7c0*/  DADD R28, RZ, -R8 ;  /* 0x00000000ff1c7229 */ /* 0x000fe40000000808 */
[----:B------:R-:W-:-:S04]  /*c7d0*/  DMUL R34, R8, R8 ;  /* 0x0000000808227228 */ /* 0x000fc80000000000 */
[----:B------:R-:W-:Y:S01]  /*c7e0*/  DFMA R10, R14, UR4, R10 ;  /* 0x000000040e0a7c2b */ /* 0x000fe2000800000a */
[----:B------:R-:W-:Y:S01]  /*c7f0*/  UMOV UR4, 0x75488a3f ;  /* 0x75488a3f00047882 */ /* 0x000fe20000000000 */
[----:B------:R-:W-:Y:S01]  /*c800*/  UMOV UR5, 0x3ef3b20a ;  /* 0x3ef3b20a00057882 */ /* 0x000fe20000000000 */
[----:B------:R-:W-:-:S05]  /*c810*/  DADD R28, R28, R28 ;  /* 0x000000001c1c7229 */ /* 0x000fca000000001c */
[----:B------:R-:W-:Y:S01]  /*c820*/  DFMA R10, R14, R10, UR4 ;  /* 0x000000040e0a7e2b */ /* 0x000fe2000800000a */
[----:B------:R-:W-:Y:S01]  /*c830*/  UMOV UR4, 0xe4faecd5 ;  /* 0xe4faecd500047882 */ /* 0x000fe20000000000 */
[----:B------:R-:W-:Y:S01]  /*c840*/  UMOV UR5, 0x3f1745cd ;  /* 0x3f1745cd00057882 */ /* 0x000fe20000000000 */
[----:B------:R-:W-:-:S05]  /*c850*/  DFMA R30, RZ, -R8, R28 ;  /* 0x80000008ff1e722b */ /* 0x000fca000000001c */
[----:B------:R-:W-:Y:S01]  /*c860*/  DFMA R10, R14, R10, UR4 ;  /* 0x000000040e0a7e2b */ /* 0x000fe2000800000a */
[----:B------:R-:W-:Y:S01]  /*c870*/  UMOV UR4, 0x258a578b ;  /* 0x258a578b00047882 */ /* 0x000fe20000000000 */
[----:B------:R-:W-:Y:S01]  /*c880*/  UMOV UR5, 0x3f3c71c7 ;  /* 0x3f3c71c700057882 */ /* 0x000fe20000000000 */
[----:B------:R-:W-:-:S05]  /*c890*/  DMUL R12, R12, R30 ;  /* 0x0000001e0c0c7228 */ /* 0x000fca0000000000 */
[----:B------:R-:W-:Y:S01]  /*c8a0*/  DFMA R10, R14, R10, UR4 ;  /* 0x000000040e0a7e2b */ /* 0x000fe2000800000a */
[----:B------:R-:W-:Y:S01]  /*c8b0*/  UMOV UR4, 0x9242b910 ;  /* 0x9242b91000047882 */ /* 0x000fe20000000000 */
[----:B------:R-:W-:-:S03]  /*c8c0*/  UMOV UR5, 0x3f624924 ;  /* 0x3f62492400057882 */ /* 0x000fc60000000000 */
[----:B------:R-:W-:Y:S02]  /*c8d0*/  VIADD R31, R13, 0x100000 ;  /* 0x001000000d1f7836 */ /* 0x000fe40000000000 */
[----:B------:R-:W-:Y:S01]  /*c8e0*/  IMAD.MOV.U32 R30, RZ, RZ, R12 ;  /* 0x000000ffff1e7224 */ /* 0x000fe200078e000c */
[----:B------:R-:W-:Y:S01]  /*c8f0*/  DFMA R10, R14, R10, UR4 ;  /* 0x000000040e0a7e2b */ /* 0x000fe2000800000a */
[----:B------:R-:W-:Y:S01]  /*c900*/  UMOV UR4, 0x99999dfb ;  /* 0x99999dfb00047882 */ /* 0x000fe20000000000 */
[----:B------:R-:W-:-:S06]  /*c910*/  UMOV UR5, 0x3f899999 ;  /* 0x3f89999900057882 */ /* 0x000fcc0000000000 */
[----:B------:R-:W-:Y:S01]  /*c920*/  DFMA R20, R14, R10, UR4 ;  /* 0x000000040e147e2b */ /* 0x000fe2000800000a */
[----:B------:R-:W-:Y:S01]  /*c930*/  UMOV UR4, 0x55555555 ;  /* 0x5555555500047882 */ /* 0x000fe20000000000 */
[----:B------:R-:W-:-:S06]  /*c940*/  UMOV UR5, 0x3fb55555 ;  /* 0x3fb5555500057882 */ /* 0x000fcc0000000000 */
[----:B------:R-:W-:-:S08]  /*c950*/  DFMA R10, R14, R20, UR4 ;  /* 0x000000040e0a7e2b */ /* 0x000fd00008000014 */
[----:B------:R-:W-:Y:S01]  /*c960*/  DADD R28, -R10, UR4 ;  /* 0x000000040a1c7e29 */ /* 0x000fe20008000100 */
[----:B------:R-:W-:Y:S01]  /*c970*/  UMOV UR4, 0xb9e7b0 ;  /* 0x00b9e7b000047882 */ /* 0x000fe20000000000 */
[----:B------:R-:W-:-:S06]  /*c980*/  UMOV UR5, 0x3c46a4cb ;  /* 0x3c46a4cb00057882 */ /* 0x000fcc0000000000 */
[----:B------:R-:W-:Y:S02]  /*c990*/  DFMA R20, R14, R20, R28 ;  /* 0x000000140e14722b */ /* 0x000fe4000000001c */
[C---:B------:R-:W-:Y:S02]  /*c9a0*/  DMUL R14, R8.reuse, R34 ;  /* 0x00000022080e7228 */ /* 0x040fe40000000000 */
[----:B------:R-:W-:-:S04]  /*c9b0*/  DFMA R28, R8, R8, -R34 ;  /* 0x00000008081c722b */ /* 0x000fc80000000822 */
[----:B------:R-:W-:Y:S01]  /*c9c0*/  DADD R20, R20, -UR4 ;  /* 0x8000000414147e29 */ /* 0x000fe20008000000 */
[----:B------:R-:W-:Y:S01]  /*c9d0*/  UMOV UR4, 0x0 ;  /* 0x0000000000047882 */ /* 0x000fe20000000000 */
[C---:B------:R-:W-:Y:S01]  /*c9e0*/  DFMA R32, R8.reuse, R34, -R14 ;  /* 0x000000220820722b */ /* 0x040fe2000000080e */
[----:B------:R-:W-:Y:S01]  /*c9f0*/  UMOV UR5, 0x3ff00000 ;  /* 0x3ff0000000057882 */ /* 0x000fe20000000000 */
[----:B------:R-:W-:-:S04]  /*ca00*/  DFMA R28, R8, R30, R28 ;  /* 0x0000001e081c722b */ /* 0x000fc8000000001c */
[----:B------:R-:W-:Y:S02]  /*ca10*/  DADD R30, R10, R20 ;  /* 0x000000000a1e7229 */ /* 0x000fe40000000014 */
[----:B------:R-:W-:-:S06]  /*ca20*/  DFMA R32, R12, R34, R32 ;  /* 0x000000220c20722b */ /* 0x000fcc0000000020 */
[----:B------:R-:W-:Y:S02]  /*ca30*/  DMUL R34, R30, R14 ;  /* 0x0000000e1e227228 */ /* 0x000fe40000000000 */
[----:B------:R-:W-:Y:S02]  /*ca40*/  DFMA R28, R8, R28, R32 ;  /* 0x0000001c081c722b */ /* 0x000fe40000000020 */
[----:B------:R-:W-:-:S04]  /*ca50*/  DADD R32, R10, -R30 ;  /* 0x000000000a207229 */ /* 0x000fc8000000081e */
[----:B------:R-:W-:-:S04]  /*ca60*/  DFMA R10, R30, R14, -R34 ;  /* 0x0000000e1e0a722b */ /* 0x000fc80000000822 */
[----:B------:R-:W-:-:S04]  /*ca70*/  DADD R32, R20, R32 ;  /* 0x0000000014207229 */ /* 0x000fc80000000020 */
[----:B------:R-:W-:-:S08]  /*ca80*/  DFMA R10, R30, R28, R10 ;  /* 0x0000001c1e0a722b */ /* 0x000fd0000000000a */
[----:B------:R-:W-:-:S08]  /*ca90*/  DFMA R32, R32, R14, R10 ;  /* 0x0000000e2020722b */ /* 0x000fd0000000000a */
[----:B------:R-:W-:-:S08]  /*caa0*/  DADD R14, R34, R32 ;  /* 0x00000000220e7229 */ /* 0x000fd00000000020 */
[--C-:B------:R-:W-:Y:S02]  /*cab0*/  DADD R10, R8, R14.reuse ;  /* 0x00000000080a7229 */ /* 0x100fe4000000000e */
[----:B------:R-:W-:-:S06]  /*cac0*/  DADD R34, R34, -R14 ;  /* 0x0000000022227229 */ /* 0x000fcc000000080e */
[----:B------:R-:W-:Y:S02]  /*cad0*/  DADD R8, R8, -R10 ;  /* 0x0000000008087229 */ /* 0x000fe4000000080a */
[----:B------:R-:W-:-:S06]  /*cae0*/  DADD R34, R32, R34 ;  /* 0x0000000020227229 */ /* 0x000fcc0000000022 */
[----:B------:R-:W-:-:S08]  /*caf0*/  DADD R8, R14, R8 ;  /* 0x000000000e087229 */ /* 0x000fd00000000008 */
[----:B------:R-:W-:-:S08]  /*cb00*/  DADD R8, R34, R8 ;  /* 0x0000000022087229 */ /* 0x000fd00000000008 */
[----:B------:R-:W-:Y:S01]  /*cb10*/  DADD R20, R12, R8 ;  /* 0x000000000c147229 */ /* 0x000fe20000000008 */
[----:B------:R-:W-:Y:S02]  /*cb20*/  IMAD.MOV.U32 R12, RZ, RZ, -0x105c611 ;  /* 0xfefa39efff0c7424 */ /* 0x000fe400078e00ff */
[----:B------:R-:W-:Y:S02]  /*cb30*/  IMAD.MOV.U32 R13, RZ, RZ, 0x3fe62e42 ;  /* 0x3fe62e42ff0d7424 */ /* 0x000fe400078e00ff */
[----:B------:R-:W-:-:S03]  /*cb40*/  IMAD.MOV.U32 R8, RZ, RZ, -0x105c611 ;  /* 0xfefa39efff087424 */ /* 0x000fc600078e00ff */
[----:B------:R-:W-:Y:S01]  /*cb50*/  DADD R14, R10, R20 ;  /* 0x000000000a0e7229 */ /* 0x000fe20000000014 */
[----:B------:R-:W-:-:S07]  /*cb60*/  IMAD.MOV.U32 R9, RZ, RZ, 0x3fe62e42 ;  /* 0x3fe62e42ff097424 */ /* 0x000fce00078e00ff */
[--C-:B------:R-:W-:Y:S02]  /*cb70*/  DFMA R12, R12, -UR4, R14.reuse ;  /* 0x800000040c0c7c2b */ /* 0x100fe4000800000e */
[----:B------:R-:W-:-:S06]  /*cb80*/  DADD R10, R10, -R14 ;  /* 0x000000000a0a7229 */ /* 0x000fcc000000080e */
[----:B------:R-:W-:Y:S02]  /*cb90*/  DFMA R28, -R8, -1, R12 ;  /* 0xbff00000081c782b */ /* 0x000fe4000000010c */
[----:B------:R-:W-:Y:S01]  /*cba0*/  DADD R10, R20, R10 ;  /* 0x00000000140a7229 */ /* 0x000fe2000000000a */
[----:B------:R-:W-:Y:S01]  /*cbb0*/  LOP3.LUT R21, R5, 0xff0fffff, RZ, 0xc0, !PT ;  /* 0xff0fffff05157812 */ /* 0x000fe200078ec0ff */
[----:B------:R-:W-:-:S04]  /*cbc0*/  IMAD.MOV.U32 R20, RZ, RZ, R4 ;  /* 0x000000ffff147224 */ /* 0x000fc800078e0004 */
[----:B------:R-:W-:Y:S01]  /*cbd0*/  DADD R28, -R14, R28 ;  /* 0x000000000e1c7229 */ /* 0x000fe2000000011c */
[----:B------:R-:W-:Y:S02]  /*cbe0*/  IMAD.MOV.U32 R14, RZ, RZ, 0x3b39803f ;  /* 0x3b39803fff0e7424 */ /* 0x000fe400078e00ff */
[----:B------:R-:W-:-:S05]  /*cbf0*/  IMAD.MOV.U32 R15, RZ, RZ, 0x3c7abc9e ;  /* 0x3c7abc9eff0f7424 */ /* 0x000fca00078e00ff */
[----:B------:R-:W-:-:S08]  /*cc00*/  DADD R10, R10, -R28 ;  /* 0x000000000a0a7229 */ /* 0x000fd0000000081c */
[----:B------:R-:W-:Y:S01]  /*cc10*/  DFMA R14, R14, -UR4, R10 ;  /* 0x800000040e0e7c2b */ /* 0x000fe2000800000a */
[----:B------:R-:W-:Y:S01]  /*cc20*/  UMOV UR4, 0x3b39803f ;  /* 0x3b39803f00047882 */ /* 0x000fe20000000000 */
[----:B------:R-:W-:Y:S01]  /*cc30*/  IMAD.SHL.U32 R10, R5, 0x2, RZ ;  /* 0x00000002050a7824 */ /* 0x000fe200078e00ff */
[----:B------:R-:W-:-:S04]  /*cc40*/  UMOV UR5, 0x3c7abc9e ;  /* 0x3c7abc9e00057882 */ /* 0x000fc80000000000 */
[----:B------:R-:W-:Y:S01]  /*cc50*/  ISETP.GT.U32.AND P0, PT, R10, -0x2000001, PT ;  /* 0xfdffffff0a00780c */ /* 0x000fe20003f04070 */
[----:B------:R-:W-:-:S03]  /*cc60*/  DADD R10, R12, R14 ;  /* 0x000000000c0a7229 */ /* 0x000fc6000000000e */
[----:B------:R-:W-:-:S05]  /*cc70*/  SEL R21, R21, R5, P0 ;  /* 0x0000000515157207 */ /* 0x000fca0000000000 */
[----:B------:R-:W-:Y:S02]  /*cc80*/  DADD R12, R12, -R10 ;  /* 0x000000000c0c7229 */ /* 0x000fe4000000080a */
[----:B------:R-:W-:-:S06]  /*cc90*/  DMUL R4, R10, R20 ;  /* 0x000000140a047228 */ /* 0x000fcc0000000000 */
[----:B------:R-:W-:Y:S02]  /*cca0*/  DADD R14, R14, R12 ;  /* 0x000000000e0e7229 */ /* 0x000fe4000000000c */
[----:B------:R-:W-:Y:S01]  /*ccb0*/  DFMA R10, R10, R20, -R4 ;  /* 0x000000140a0a722b */ /* 0x000fe20000000804 */
[----:B------:R-:W-:Y:S02]  /*ccc0*/  IMAD.MOV.U32 R12, RZ, RZ, 0x652b82fe ;  /* 0x652b82feff0c7424 */ /* 0x000fe400078e00ff */
[----:B------:R-:W-:-:S05]  /*ccd0*/  IMAD.MOV.U32 R13, RZ, RZ, 0x3ff71547 ;  /* 0x3ff71547ff0d7424 */ /* 0x000fca00078e00ff */
[----:B------:R-:W-:-:S08]  /*cce0*/  DFMA R14, R14, R20, R10 ;  /* 0x000000140e0e722b */ /* 0x000fd0000000000a */
[----:B------:R-:W-:-:S08]  /*ccf0*/  DADD R10, R4, R14 ;  /* 0x00000000040a7229 */ /* 0x000fd0000000000e */
[----:B------:R-:W-:Y:S02]  /*cd00*/  DFMA R12, R10, R12, 6.75539944105574400000e+15 ;  /* 0x433800000a0c742b */ /* 0x000fe4000000000c */
[----:B------:R-:W-:Y:S01]  /*cd10*/  FSETP.GEU.AND P0, PT, |R11|, 4.1917929649353027344, PT ;  /* 0x4086232b0b00780b */ /* 0x000fe20003f0e200 */
[----:B------:R-:W-:-:S05]  /*cd20*/  DADD R4, R4, -R10 ;  /* 0x0000000004047229 */ /* 0x000fca000000080a */
[----:B------:R-:W-:-:S03]  /*cd30*/  DADD R20, R12, -6.75539944105574400000e+15 ;  /* 0xc33800000c147429 */ /* 0x000fc60000000000 */
[----:B------:R-:W-:-:S05]  /*cd40*/  DADD R14, R14, R4 ;  /* 0x000000000e0e7229 */ /* 0x000fca0000000004 */
[----:B------:R-:W-:-:S08]  /*cd50*/  DFMA R8, R20, -R8, R10 ;  /* 0x800000081408722b */ /* 0x000fd0000000000a */
        /* <DEDUP_REMOVED lines=41> */
[----:B------:R-:W-:-:S04]  /*cff0*/  LEA.HI R4, R12, R12, RZ, 0x1 ;  /* 0x0000000c0c047211 */ /* 0x000fc800078f08ff */
[----:B------:R-:W-:-:S05]  /*d000*/  SHF.R.S32.HI R5, RZ, 0x1, R4 ;  /* 0x00000001ff057819 */ /* 0x000fca0000011404 */
[----:B------:R-:W-:Y:S02]  /*d010*/  IMAD.IADD R4, R12, 0x1, -R5 ;  /* 0x000000010c047824 */ /* 0x000fe400078e0a05 */
[----:B------:R-:W-:-:S03]  /*d020*/  IMAD R9, R5, 0x100000, R9 ;  /* 0x0010000005097824 */ /* 0x000fc600078e0209 */
[----:B------:R-:W-:Y:S01]  /*d030*/  LEA R5, R4, 0x3ff00000, 0x14 ;  /* 0x3ff0000004057811 */ /* 0x000fe200078ea0ff */
[----:B------:R-:W-:-:S06]  /*d040*/  IMAD.MOV.U32 R4, RZ, RZ, RZ ;  /* 0x000000ffff047224 */ /* 0x000fcc00078e00ff */
[----:B------:R-:W-:-:S11]  /*d050*/  DMUL R4, R8, R4 ;  /* 0x0000000408047228 */ /* 0x000fd60000000000 */
.L_x_28:
[----:B------:R-:W-:Y:S02]  /*d060*/  DFMA R14, R14, R4, R4 ;  /* 0x000000040e0e722b */ /* 0x000fe40000000004 */
[----:B------:R-:W-:-:S08]  /*d070*/  DSETP.NEU.AND P0, PT, |R4|, +INF , PT ;  /* 0x7ff000000400742a */ /* 0x000fd00003f0d200 */
[----:B------:R-:W-:Y:S01]  /*d080*/  FSEL R8, R4, R14, !P0 ;  /* 0x0000000e04087208 */ /* 0x000fe20004000000 */
[----:B------:R-:W-:Y:S01]  /*d090*/  IMAD.MOV.U32 R4, RZ, RZ, R0 ;  /* 0x000000ffff047224 */ /* 0x000fe200078e0000 */
[----:B------:R-:W-:Y:S01]  /*d0a0*/  FSEL R14, R5, R15, !P0 ;  /* 0x0000000f050e7208 */ /* 0x000fe20004000000 */
[----:B------:R-:W-:-:S04]  /*d0b0*/  IMAD.MOV.U32 R5, RZ, RZ, 0x0 ;  /* 0x00000000ff057424 */ /* 0x000fc800078e00ff */
[----:B------:R-:W-:Y:S05]  /*d0c0*/  RET.REL.NODEC R4 `(_Z8run_batsjP3batS0_) ;  /* 0xffffff2c04cc7950 */ /* 0x000fea0003c3ffff */
.L_x_29:
[----:B------:R-:W-:-:S00]  /*d0d0*/  BRA `(.L_x_29) ;  /* 0xfffffffc00fc7947 */ /* 0x000fc0000383ffff */
[----:B------:R-:W-:-:S00]  /*d0e0*/  NOP ;  /* 0x0000000000007918 */ /* 0x000fc00000000000 */
        /* <DEDUP_REMOVED lines=9> */
.L_x_30:


//--------------------- .nv.global.init           --------------------------
	.section	.nv.global.init,"aw",@progbits
	.align	4
.nv.global.init:
	.type		mrg32k3aM1SubSeq,@object
	.size		mrg32k3aM1SubSeq,(mrg32k3aM2SubSeq - mrg32k3aM1SubSeq)
mrg32k3aM1SubSeq:
        /*0000*/ 	.byte	0x0b, 0xcc, 0xee, 0x04, 0x73, 0x29, 0x8b, 0x6f, 0xf6, 0x53, 0x03, 0xf6, 0x23, 0xf6, 0xea, 0xda
        /* <DEDUP_REMOVED lines=125> */
	.type		mrg32k3aM2SubSeq,@object
	.size		mrg32k3aM2SubSeq,(mrg32k3aM1 - mrg32k3aM2SubSeq)
mrg32k3aM2SubSeq:
        /* <DEDUP_REMOVED lines=126> */
	.type		mrg32k3aM1,@object
	.size		mrg32k3aM1,(mrg32k3aM1Seq - mrg32k3aM1)
mrg32k3aM1:
        /* <DEDUP_REMOVED lines=144> */
	.type		mrg32k3aM1Seq,@object
	.size		mrg32k3aM1Seq,(mrg32k3aM2 - mrg32k3aM1Seq)
mrg32k3aM1Seq:
        /* <DEDUP_REMOVED lines=144> */
	.type		mrg32k3aM2,@object
	.size		mrg32k3aM2,(mrg32k3aM2Seq - mrg32k3aM2)
mrg32k3aM2:
        /* <DEDUP_REMOVED lines=144> */
	.type		mrg32k3aM2Seq,@object
	.size		mrg32k3aM2Seq,(precalc_xorwow_matrix - mrg32k3aM2Seq)
mrg32k3aM2Seq:
        /* <DEDUP_REMOVED lines=144> */
	.type		precalc_xorwow_matrix,@object
	.size		precalc_xorwow_matrix,(precalc_xorwow_offset_matrix - precalc_xorwow_matrix)
precalc_xorwow_matrix:
        /* <DEDUP_REMOVED lines=6400> */
	.type		precalc_xorwow_offset_matrix,@object
	.size		precalc_xorwow_offset_matrix,($str$5 - precalc_xorwow_offset_matrix)
precalc_xorwow_offset_matrix:
        /* <DEDUP_REMOVED lines=6400> */
	.type		$str$5,@object
	.size		$str$5,(.L_9 - $str$5)
$str$5:
        /*353c0*/ 	.byte	0x66, 0x69, 0x74, 0x6e, 0x65, 0x73, 0x73, 0x00
.L_9:


//--------------------- .nv.shared._Z8run_batsjP3batS0_ --------------------------
	.section	.nv.shared._Z8run_batsjP3batS0_,"aw",@nobits
	.sectionflags	@""
	.align	8
.nv.shared._Z8run_batsjP3batS0_:
	.zero		1036


//--------------------- .nv.shared.reserved.0     --------------------------
	.section	.nv.shared.reserved.0,"aw",@nobits
	.weak		__nv_reservedSMEM_offset_0_alias
	.size		__nv_reservedSMEM_offset_0_alias, 0, 64
	.other		__nv_reservedSMEM_offset_0_alias,@"STO_CUDA_RESERVED_SHARED STV_DEFAULT"
__nv_reservedSMEM_offset_0_alias:
	.zero		0
	.zero		64


//--------------------- .nv.constant0._Z8run_batsjP3batS0_ --------------------------
	.section	.nv.constant0._Z8run_batsjP3batS0_,"a",@progbits
	.sectionflags	@""
	.align	4
.nv.constant0._Z8run_batsjP3batS0_:
	.zero		920


//--------------------- SYMBOLS --------------------------

	.type		.nv.reservedSmem.offset0,@object
	.size		.nv.reservedSmem.offset0,0x4
	.type		.nv.reservedSmem.cap,@object
	.size		.nv.reservedSmem.cap,0x4
	.type		vprintf,@function
	.type		malloc,@function
